//
// Generated by NVIDIA NVVM Compiler
//
// Compiler Build ID: CL-36424714
// Cuda compilation tools, release 13.0, V13.0.88
// Based on NVVM 20.0.0
//

.version 9.0
.target sm_100
.address_size 64

	// .globl	_Z19assign_pts_to_box3diiiPKfS0_Pi
.global .align 4 .b8 __cudart_i2opi_f[24] = {65, 144, 67, 60, 153, 149, 98, 219, 192, 221, 52, 245, 209, 87, 39, 252, 41, 21, 68, 78, 110, 131, 249, 162};

.visible .entry _Z19assign_pts_to_box3diiiPKfS0_Pi(
	.param .u32 _Z19assign_pts_to_box3diiiPKfS0_Pi_param_0,
	.param .u32 _Z19assign_pts_to_box3diiiPKfS0_Pi_param_1,
	.param .u32 _Z19assign_pts_to_box3diiiPKfS0_Pi_param_2,
	.param .u64 .ptr .align 1 _Z19assign_pts_to_box3diiiPKfS0_Pi_param_3,
	.param .u64 .ptr .align 1 _Z19assign_pts_to_box3diiiPKfS0_Pi_param_4,
	.param .u64 .ptr .align 1 _Z19assign_pts_to_box3diiiPKfS0_Pi_param_5
)
{
	.local .align 4 .b8 	__local_depot0[28];
	.reg .b64 	%SP;
	.reg .b64 	%SPL;
	.reg .pred 	%p<30>;
	.reg .b32 	%r<98>;
	.reg .b32 	%f<71>;
	.reg .b64 	%rd<51>;
	.reg .b64 	%fd<20>;

	mov.u64 	%SPL, __local_depot0;
	ld.param.u32 	%r35, [_Z19assign_pts_to_box3diiiPKfS0_Pi_param_0];
	ld.param.u32 	%r33, [_Z19assign_pts_to_box3diiiPKfS0_Pi_param_1];
	ld.param.u32 	%r34, [_Z19assign_pts_to_box3diiiPKfS0_Pi_param_2];
	ld.param.u64 	%rd19, [_Z19assign_pts_to_box3diiiPKfS0_Pi_param_3];
	ld.param.u64 	%rd20, [_Z19assign_pts_to_box3diiiPKfS0_Pi_param_4];
	ld.param.u64 	%rd21, [_Z19assign_pts_to_box3diiiPKfS0_Pi_param_5];
	add.u64 	%rd1, %SPL, 0;
	mov.u32 	%r36, %ctaid.x;
	mov.u32 	%r37, %ntid.x;
	mov.u32 	%r38, %tid.x;
	mad.lo.s32 	%r1, %r36, %r37, %r38;
	mov.u32 	%r2, %ctaid.y;
	mov.u32 	%r3, %ctaid.z;
	setp.ge.s32 	%p1, %r1, %r33;
	setp.ge.s32 	%p2, %r2, %r34;
	or.pred  	%p3, %p1, %p2;
	setp.ge.s32 	%p4, %r3, %r35;
	or.pred  	%p5, %p4, %p3;
	@%p5 bra 	$L__BB0_20;
	cvta.to.global.u64 	%rd23, %rd21;
	cvta.to.global.u64 	%rd24, %rd19;
	cvta.to.global.u64 	%rd25, %rd20;
	mad.lo.s32 	%r40, %r33, %r3, %r1;
	mad.lo.s32 	%r41, %r40, %r34, %r2;
	mul.wide.s32 	%rd26, %r41, 4;
	add.s64 	%rd2, %rd23, %rd26;
	mov.b32 	%r97, 0;
	st.global.u32 	[%rd2], %r97;
	mad.lo.s32 	%r42, %r34, %r3, %r2;
	mul.lo.s32 	%r43, %r42, 7;
	mul.lo.s32 	%r44, %r40, 3;
	mul.wide.s32 	%rd27, %r44, 4;
	add.s64 	%rd3, %rd24, %rd27;
	mul.wide.u32 	%rd28, %r43, 4;
	add.s64 	%rd4, %rd25, %rd28;
	ld.global.f32 	%f15, [%rd3+8];
	ld.global.f32 	%f16, [%rd4+8];
	ld.global.f32 	%f17, [%rd4+20];
	cvt.f64.f32 	%fd1, %f17;
	mul.f64 	%fd2, %fd1, 0d3FE0000000000000;
	cvt.f64.f32 	%fd3, %f16;
	add.f64 	%fd4, %fd2, %fd3;
	cvt.rn.f32.f64 	%f18, %fd4;
	sub.f32 	%f19, %f15, %f18;
	abs.f32 	%f20, %f19;
	cvt.f64.f32 	%fd5, %f20;
	setp.lt.f64 	%p6, %fd2, %fd5;
	@%p6 bra 	$L__BB0_19;
	ld.global.f32 	%f21, [%rd4+24];
	ld.global.f32 	%f1, [%rd4+16];
	ld.global.f32 	%f2, [%rd4+12];
	ld.global.f32 	%f22, [%rd4+4];
	ld.global.f32 	%f23, [%rd4];
	ld.global.f32 	%f24, [%rd3+4];
	ld.global.f32 	%f25, [%rd3];
	sub.f32 	%f3, %f25, %f23;
	sub.f32 	%f4, %f24, %f22;
	neg.f32 	%f5, %f21;
	mul.f32 	%f26, %f21, 0fBF22F983;
	cvt.rni.s32.f32 	%r96, %f26;
	cvt.rn.f32.s32 	%f27, %r96;
	fma.rn.f32 	%f28, %f27, 0fBFC90FDA, %f5;
	fma.rn.f32 	%f29, %f27, 0fB3A22168, %f28;
	fma.rn.f32 	%f70, %f27, 0fA7C234C5, %f29;
	abs.f32 	%f7, %f5;
	setp.ltu.f32 	%p7, %f7, 0f47CE4780;
	mov.u32 	%r92, %r96;
	mov.f32 	%f69, %f70;
	@%p7 bra 	$L__BB0_10;
	setp.neu.f32 	%p8, %f7, 0f7F800000;
	@%p8 bra 	$L__BB0_5;
	mov.f32 	%f32, 0f00000000;
	mul.rn.f32 	%f69, %f5, %f32;
	mov.b32 	%r92, 0;
	bra.uni 	$L__BB0_10;
$L__BB0_5:
	mov.b32 	%r5, %f5;
	shl.b32 	%r46, %r5, 8;
	or.b32  	%r6, %r46, -2147483648;
	mov.b64 	%rd47, 0;
	mov.b32 	%r89, 0;
	mov.u64 	%rd45, __cudart_i2opi_f;
	mov.u64 	%rd46, %rd1;
$L__BB0_6:
	.pragma "nounroll";
	ld.global.nc.u32 	%r47, [%rd45];
	mad.wide.u32 	%rd31, %r47, %r6, %rd47;
	shr.u64 	%rd47, %rd31, 32;
	st.local.u32 	[%rd46], %rd31;
	add.s32 	%r89, %r89, 1;
	add.s64 	%rd46, %rd46, 4;
	add.s64 	%rd45, %rd45, 4;
	setp.ne.s32 	%p9, %r89, 6;
	@%p9 bra 	$L__BB0_6;
	shr.u32 	%r48, %r5, 23;
	st.local.u32 	[%rd1+24], %rd47;
	and.b32  	%r9, %r48, 31;
	and.b32  	%r49, %r48, 224;
	add.s32 	%r50, %r49, -128;
	shr.u32 	%r51, %r50, 5;
	mul.wide.u32 	%rd32, %r51, 4;
	sub.s64 	%rd11, %rd1, %rd32;
	ld.local.u32 	%r90, [%rd11+24];
	ld.local.u32 	%r91, [%rd11+20];
	setp.eq.s32 	%p10, %r9, 0;
	@%p10 bra 	$L__BB0_9;
	shf.l.wrap.b32 	%r90, %r91, %r90, %r9;
	ld.local.u32 	%r52, [%rd11+16];
	shf.l.wrap.b32 	%r91, %r52, %r91, %r9;
$L__BB0_9:
	shr.u32 	%r53, %r90, 30;
	shf.l.wrap.b32 	%r54, %r91, %r90, 2;
	shl.b32 	%r55, %r91, 2;
	shr.u32 	%r56, %r54, 31;
	add.s32 	%r57, %r56, %r53;
	neg.s32 	%r58, %r57;
	setp.lt.s32 	%p11, %r5, 0;
	selp.b32 	%r92, %r58, %r57, %p11;
	xor.b32  	%r59, %r54, %r5;
	shr.s32 	%r60, %r54, 31;
	xor.b32  	%r61, %r60, %r54;
	xor.b32  	%r62, %r60, %r55;
	cvt.u64.u32 	%rd33, %r61;
	shl.b64 	%rd34, %rd33, 32;
	cvt.u64.u32 	%rd35, %r62;
	or.b64  	%rd36, %rd34, %rd35;
	cvt.rn.f64.s64 	%fd6, %rd36;
	mul.f64 	%fd7, %fd6, 0d3BF921FB54442D19;
	cvt.rn.f32.f64 	%f30, %fd7;
	neg.f32 	%f31, %f30;
	setp.lt.s32 	%p12, %r59, 0;
	selp.f32 	%f69, %f31, %f30, %p12;
$L__BB0_10:
	setp.ltu.f32 	%p13, %f7, 0f47CE4780;
	add.s32 	%r64, %r92, 1;
	mul.rn.f32 	%f33, %f69, %f69;
	and.b32  	%r65, %r92, 1;
	setp.eq.b32 	%p14, %r65, 1;
	selp.f32 	%f34, %f69, 0f3F800000, %p14;
	fma.rn.f32 	%f35, %f33, %f34, 0f00000000;
	fma.rn.f32 	%f36, %f33, 0f37CBAC00, 0fBAB607ED;
	selp.f32 	%f37, 0fB94D4153, %f36, %p14;
	selp.f32 	%f38, 0f3C0885E4, 0f3D2AAABB, %p14;
	fma.rn.f32 	%f39, %f37, %f33, %f38;
	selp.f32 	%f40, 0fBE2AAAA8, 0fBEFFFFFF, %p14;
	fma.rn.f32 	%f41, %f39, %f33, %f40;
	fma.rn.f32 	%f42, %f41, %f35, %f34;
	and.b32  	%r66, %r64, 2;
	setp.eq.s32 	%p15, %r66, 0;
	mov.f32 	%f43, 0f00000000;
	sub.f32 	%f44, %f43, %f42;
	selp.f32 	%f11, %f42, %f44, %p15;
	@%p13 bra 	$L__BB0_18;
	setp.neu.f32 	%p16, %f7, 0f7F800000;
	@%p16 bra 	$L__BB0_13;
	mov.f32 	%f47, 0f00000000;
	mul.rn.f32 	%f70, %f5, %f47;
	mov.b32 	%r96, 0;
	bra.uni 	$L__BB0_18;
$L__BB0_13:
	mov.b32 	%r18, %f5;
	shl.b32 	%r68, %r18, 8;
	or.b32  	%r19, %r68, -2147483648;
	mov.b64 	%rd50, 0;
	mov.b32 	%r93, 0;
	mov.u64 	%rd48, __cudart_i2opi_f;
	mov.u64 	%rd49, %rd1;
$L__BB0_14:
	.pragma "nounroll";
	ld.global.nc.u32 	%r69, [%rd48];
	mad.wide.u32 	%rd39, %r69, %r19, %rd50;
	shr.u64 	%rd50, %rd39, 32;
	st.local.u32 	[%rd49], %rd39;
	add.s32 	%r93, %r93, 1;
	add.s64 	%rd49, %rd49, 4;
	add.s64 	%rd48, %rd48, 4;
	setp.ne.s32 	%p17, %r93, 6;
	@%p17 bra 	$L__BB0_14;
	shr.u32 	%r70, %r18, 23;
	st.local.u32 	[%rd1+24], %rd50;
	and.b32  	%r22, %r70, 31;
	and.b32  	%r71, %r70, 224;
	add.s32 	%r72, %r71, -128;
	shr.u32 	%r73, %r72, 5;
	mul.wide.u32 	%rd40, %r73, 4;
	sub.s64 	%rd18, %rd1, %rd40;
	ld.local.u32 	%r94, [%rd18+24];
	ld.local.u32 	%r95, [%rd18+20];
	setp.eq.s32 	%p18, %r22, 0;
	@%p18 bra 	$L__BB0_17;
	shf.l.wrap.b32 	%r94, %r95, %r94, %r22;
	ld.local.u32 	%r74, [%rd18+16];
	shf.l.wrap.b32 	%r95, %r74, %r95, %r22;
$L__BB0_17:
	shr.u32 	%r75, %r94, 30;
	shf.l.wrap.b32 	%r76, %r95, %r94, 2;
	shl.b32 	%r77, %r95, 2;
	shr.u32 	%r78, %r76, 31;
	add.s32 	%r79, %r78, %r75;
	neg.s32 	%r80, %r79;
	setp.lt.s32 	%p19, %r18, 0;
	selp.b32 	%r96, %r80, %r79, %p19;
	xor.b32  	%r81, %r76, %r18;
	shr.s32 	%r82, %r76, 31;
	xor.b32  	%r83, %r82, %r76;
	xor.b32  	%r84, %r82, %r77;
	cvt.u64.u32 	%rd41, %r83;
	shl.b64 	%rd42, %rd41, 32;
	cvt.u64.u32 	%rd43, %r84;
	or.b64  	%rd44, %rd42, %rd43;
	cvt.rn.f64.s64 	%fd8, %rd44;
	mul.f64 	%fd9, %fd8, 0d3BF921FB54442D19;
	cvt.rn.f32.f64 	%f45, %fd9;
	neg.f32 	%f46, %f45;
	setp.lt.s32 	%p20, %r81, 0;
	selp.f32 	%f70, %f46, %f45, %p20;
$L__BB0_18:
	mul.rn.f32 	%f48, %f70, %f70;
	and.b32  	%r86, %r96, 1;
	setp.eq.b32 	%p21, %r86, 1;
	selp.f32 	%f49, 0f3F800000, %f70, %p21;
	fma.rn.f32 	%f50, %f48, %f49, 0f00000000;
	fma.rn.f32 	%f51, %f48, 0f37CBAC00, 0fBAB607ED;
	selp.f32 	%f52, %f51, 0fB94D4153, %p21;
	selp.f32 	%f53, 0f3D2AAABB, 0f3C0885E4, %p21;
	fma.rn.f32 	%f54, %f52, %f48, %f53;
	selp.f32 	%f55, 0fBEFFFFFF, 0fBE2AAAA8, %p21;
	fma.rn.f32 	%f56, %f54, %f48, %f55;
	fma.rn.f32 	%f57, %f56, %f50, %f49;
	and.b32  	%r87, %r96, 2;
	setp.eq.s32 	%p22, %r87, 0;
	mov.f32 	%f58, 0f00000000;
	sub.f32 	%f59, %f58, %f57;
	selp.f32 	%f60, %f57, %f59, %p22;
	mul.f32 	%f61, %f3, %f11;
	mul.f32 	%f62, %f4, %f60;
	sub.f32 	%f63, %f61, %f62;
	mul.f32 	%f64, %f3, %f60;
	fma.rn.f32 	%f65, %f4, %f11, %f64;
	cvt.f64.f32 	%fd10, %f63;
	neg.f32 	%f66, %f2;
	cvt.f64.f32 	%fd11, %f66;
	mul.f64 	%fd12, %fd11, 0d3FE0000000000000;
	setp.lt.f64 	%p23, %fd12, %fd10;
	cvt.f64.f32 	%fd13, %f2;
	mul.f64 	%fd14, %fd13, 0d3FE0000000000000;
	setp.gt.f64 	%p24, %fd14, %fd10;
	cvt.f64.f32 	%fd15, %f65;
	neg.f32 	%f67, %f1;
	cvt.f64.f32 	%fd16, %f67;
	mul.f64 	%fd17, %fd16, 0d3FE0000000000000;
	setp.lt.f64 	%p25, %fd17, %fd15;
	and.pred  	%p26, %p23, %p25;
	and.pred  	%p27, %p26, %p24;
	cvt.f64.f32 	%fd18, %f1;
	mul.f64 	%fd19, %fd18, 0d3FE0000000000000;
	setp.gt.f64 	%p28, %fd19, %fd15;
	and.pred  	%p29, %p28, %p27;
	selp.u32 	%r88, 1, 0, %p29;
	cvt.rn.f32.u32 	%f68, %r88;
	cvt.rzi.s32.f32 	%r97, %f68;
$L__BB0_19:
	st.global.u32 	[%rd2], %r97;
$L__BB0_20:
	ret;

}
	// .globl	_Z14get_pooled_idxiiiiPKiPiS1_
.visible .entry _Z14get_pooled_idxiiiiPKiPiS1_(
	.param .u32 _Z14get_pooled_idxiiiiPKiPiS1__param_0,
	.param .u32 _Z14get_pooled_idxiiiiPKiPiS1__param_1,
	.param .u32 _Z14get_pooled_idxiiiiPKiPiS1__param_2,
	.param .u32 _Z14get_pooled_idxiiiiPKiPiS1__param_3,
	.param .u64 .ptr .align 1 _Z14get_pooled_idxiiiiPKiPiS1__param_4,
	.param .u64 .ptr .align 1 _Z14get_pooled_idxiiiiPKiPiS1__param_5,
	.param .u64 .ptr .align 1 _Z14get_pooled_idxiiiiPKiPiS1__param_6
)
{
	.reg .pred 	%p<12>;
	.reg .b32 	%r<73>;
	.reg .b64 	%rd<27>;

	ld.param.u32 	%r27, [_Z14get_pooled_idxiiiiPKiPiS1__param_1];
	ld.param.u32 	%r28, [_Z14get_pooled_idxiiiiPKiPiS1__param_2];
	ld.param.u32 	%r29, [_Z14get_pooled_idxiiiiPKiPiS1__param_3];
	ld.param.u64 	%rd3, [_Z14get_pooled_idxiiiiPKiPiS1__param_4];
	ld.param.u64 	%rd5, [_Z14get_pooled_idxiiiiPKiPiS1__param_5];
	ld.param.u64 	%rd4, [_Z14get_pooled_idxiiiiPKiPiS1__param_6];
	cvta.to.global.u64 	%rd1, %rd5;
	mov.u32 	%r30, %ctaid.x;
	mov.u32 	%r31, %ntid.x;
	mov.u32 	%r32, %tid.x;
	mad.lo.s32 	%r1, %r30, %r31, %r32;
	setp.ge.s32 	%p1, %r1, %r28;
	@%p1 bra 	$L__BB1_16;
	mov.u32 	%r2, %ctaid.y;
	setp.lt.s32 	%p2, %r27, 1;
	mov.b32 	%r66, 0;
	@%p2 bra 	$L__BB1_7;
	mul.lo.s32 	%r3, %r27, %r2;
	mad.lo.s32 	%r35, %r28, %r2, %r1;
	mul.lo.s32 	%r4, %r35, %r29;
	cvta.to.global.u64 	%rd2, %rd3;
	mov.b32 	%r63, 0;
	mov.u32 	%r66, %r63;
$L__BB1_3:
	add.s32 	%r36, %r63, %r3;
	mad.lo.s32 	%r37, %r36, %r28, %r1;
	mul.wide.s32 	%rd6, %r37, 4;
	add.s64 	%rd7, %rd2, %rd6;
	ld.global.u32 	%r38, [%rd7];
	setp.eq.s32 	%p3, %r38, 0;
	@%p3 bra 	$L__BB1_6;
	setp.ge.s32 	%p4, %r66, %r29;
	@%p4 bra 	$L__BB1_7;
	add.s32 	%r39, %r66, %r4;
	mul.wide.s32 	%rd8, %r39, 4;
	add.s64 	%rd9, %rd1, %rd8;
	st.global.u32 	[%rd9], %r63;
	add.s32 	%r66, %r66, 1;
$L__BB1_6:
	add.s32 	%r63, %r63, 1;
	setp.ne.s32 	%p5, %r63, %r27;
	@%p5 bra 	$L__BB1_3;
$L__BB1_7:
	setp.ne.s32 	%p6, %r66, 0;
	@%p6 bra 	$L__BB1_9;
	mad.lo.s32 	%r61, %r28, %r2, %r1;
	cvta.to.global.u64 	%rd24, %rd4;
	mul.wide.s32 	%rd25, %r61, 4;
	add.s64 	%rd26, %rd24, %rd25;
	mov.b32 	%r62, 1;
	st.global.u32 	[%rd26], %r62;
	bra.uni 	$L__BB1_16;
$L__BB1_9:
	setp.ge.s32 	%p7, %r66, %r29;
	@%p7 bra 	$L__BB1_16;
	mad.lo.s32 	%r40, %r28, %r2, %r1;
	mul.lo.s32 	%r11, %r40, %r29;
	sub.s32 	%r41, %r29, %r66;
	and.b32  	%r12, %r41, 3;
	setp.eq.s32 	%p8, %r12, 0;
	mov.u32 	%r70, %r66;
	@%p8 bra 	$L__BB1_13;
	add.s32 	%r68, %r66, %r11;
	neg.s32 	%r67, %r12;
	mov.u32 	%r70, %r66;
$L__BB1_12:
	.pragma "nounroll";
	mul.wide.s32 	%rd10, %r68, 4;
	add.s64 	%rd11, %rd1, %rd10;
	rem.s32 	%r42, %r70, %r66;
	add.s32 	%r43, %r42, %r11;
	mul.wide.s32 	%rd12, %r43, 4;
	add.s64 	%rd13, %rd1, %rd12;
	ld.global.u32 	%r44, [%rd13];
	st.global.u32 	[%rd11], %r44;
	add.s32 	%r70, %r70, 1;
	add.s32 	%r68, %r68, 1;
	add.s32 	%r67, %r67, 1;
	setp.ne.s32 	%p9, %r67, 0;
	@%p9 bra 	$L__BB1_12;
$L__BB1_13:
	sub.s32 	%r45, %r66, %r29;
	setp.gt.u32 	%p10, %r45, -4;
	@%p10 bra 	$L__BB1_16;
	add.s32 	%r71, %r70, %r11;
$L__BB1_15:
	rem.s32 	%r46, %r70, %r66;
	add.s32 	%r47, %r46, %r11;
	mul.wide.s32 	%rd14, %r47, 4;
	add.s64 	%rd15, %rd1, %rd14;
	ld.global.u32 	%r48, [%rd15];
	mul.wide.s32 	%rd16, %r71, 4;
	add.s64 	%rd17, %rd1, %rd16;
	st.global.u32 	[%rd17], %r48;
	add.s32 	%r49, %r70, 1;
	rem.s32 	%r50, %r49, %r66;
	add.s32 	%r51, %r50, %r11;
	mul.wide.s32 	%rd18, %r51, 4;
	add.s64 	%rd19, %rd1, %rd18;
	ld.global.u32 	%r52, [%rd19];
	st.global.u32 	[%rd17+4], %r52;
	add.s32 	%r53, %r70, 2;
	rem.s32 	%r54, %r53, %r66;
	add.s32 	%r55, %r54, %r11;
	mul.wide.s32 	%rd20, %r55, 4;
	add.s64 	%rd21, %rd1, %rd20;
	ld.global.u32 	%r56, [%rd21];
	st.global.u32 	[%rd17+8], %r56;
	add.s32 	%r57, %r70, 3;
	rem.s32 	%r58, %r57, %r66;
	add.s32 	%r59, %r58, %r11;
	mul.wide.s32 	%rd22, %r59, 4;
	add.s64 	%rd23, %rd1, %rd22;
	ld.global.u32 	%r60, [%rd23];
	st.global.u32 	[%rd17+12], %r60;
	add.s32 	%r71, %r71, 4;
	add.s32 	%r70, %r70, 4;
	setp.ne.s32 	%p11, %r70, %r29;
	@%p11 bra 	$L__BB1_15;
$L__BB1_16:
	ret;

}
	// .globl	_Z17roipool3d_forwardiiiiiPKfPKiS0_PfPi
.visible .entry _Z17roipool3d_forwardiiiiiPKfPKiS0_PfPi(
	.param .u32 _Z17roipool3d_forwardiiiiiPKfPKiS0_PfPi_param_0,
	.param .u32 _Z17roipool3d_forwardiiiiiPKfPKiS0_PfPi_param_1,
	.param .u32 _Z17roipool3d_forwardiiiiiPKfPKiS0_PfPi_param_2,
	.param .u32 _Z17roipool3d_forwardiiiiiPKfPKiS0_PfPi_param_3,
	.param .u32 _Z17roipool3d_forwardiiiiiPKfPKiS0_PfPi_param_4,
	.param .u64 .ptr .align 1 _Z17roipool3d_forwardiiiiiPKfPKiS0_PfPi_param_5,
	.param .u64 .ptr .align 1 _Z17roipool3d_forwardiiiiiPKfPKiS0_PfPi_param_6,
	.param .u64 .ptr .align 1 _Z17roipool3d_forwardiiiiiPKfPKiS0_PfPi_param_7,
	.param .u64 .ptr .align 1 _Z17roipool3d_forwardiiiiiPKfPKiS0_PfPi_param_8,
	.param .u64 .ptr .align 1 _Z17roipool3d_forwardiiiiiPKfPKiS0_PfPi_param_9
)
{
	.reg .pred 	%p<16>;
	.reg .b32 	%r<51>;
	.reg .b32 	%f<33>;
	.reg .b64 	%rd<46>;

	ld.param.u32 	%r32, [_Z17roipool3d_forwardiiiiiPKfPKiS0_PfPi_param_0];
	ld.param.u32 	%r28, [_Z17roipool3d_forwardiiiiiPKfPKiS0_PfPi_param_1];
	ld.param.u32 	%r29, [_Z17roipool3d_forwardiiiiiPKfPKiS0_PfPi_param_2];
	ld.param.u32 	%r30, [_Z17roipool3d_forwardiiiiiPKfPKiS0_PfPi_param_3];
	ld.param.u32 	%r31, [_Z17roipool3d_forwardiiiiiPKfPKiS0_PfPi_param_4];
	ld.param.u64 	%rd11, [_Z17roipool3d_forwardiiiiiPKfPKiS0_PfPi_param_5];
	ld.param.u64 	%rd12, [_Z17roipool3d_forwardiiiiiPKfPKiS0_PfPi_param_6];
	ld.param.u64 	%rd14, [_Z17roipool3d_forwardiiiiiPKfPKiS0_PfPi_param_7];
	ld.param.u64 	%rd15, [_Z17roipool3d_forwardiiiiiPKfPKiS0_PfPi_param_8];
	ld.param.u64 	%rd13, [_Z17roipool3d_forwardiiiiiPKfPKiS0_PfPi_param_9];
	cvta.to.global.u64 	%rd1, %rd15;
	cvta.to.global.u64 	%rd2, %rd14;
	mov.u32 	%r33, %ctaid.x;
	mov.u32 	%r34, %ntid.x;
	mov.u32 	%r35, %tid.x;
	mad.lo.s32 	%r1, %r33, %r34, %r35;
	mov.u32 	%r2, %ctaid.y;
	mov.u32 	%r3, %ctaid.z;
	setp.ge.s32 	%p1, %r1, %r31;
	setp.ge.s32 	%p2, %r2, %r29;
	or.pred  	%p3, %p2, %p1;
	setp.ge.s32 	%p4, %r3, %r32;
	or.pred  	%p5, %p4, %p3;
	@%p5 bra 	$L__BB2_15;
	cvta.to.global.u64 	%rd16, %rd13;
	mad.lo.s32 	%r4, %r29, %r3, %r2;
	mul.wide.u32 	%rd17, %r4, 4;
	add.s64 	%rd18, %rd16, %rd17;
	ld.global.u32 	%r36, [%rd18];
	setp.ne.s32 	%p6, %r36, 0;
	@%p6 bra 	$L__BB2_15;
	mad.lo.s32 	%r37, %r4, %r31, %r1;
	cvta.to.global.u64 	%rd19, %rd12;
	mul.wide.s32 	%rd20, %r37, 4;
	add.s64 	%rd21, %rd19, %rd20;
	ld.global.u32 	%r38, [%rd21];
	add.s32 	%r39, %r30, 3;
	mul.lo.s32 	%r5, %r37, %r39;
	mad.lo.s32 	%r6, %r28, %r3, %r38;
	mul.lo.s32 	%r40, %r6, 3;
	cvta.to.global.u64 	%rd22, %rd11;
	mul.wide.s32 	%rd23, %r40, 4;
	add.s64 	%rd24, %rd22, %rd23;
	ld.global.f32 	%f1, [%rd24];
	mul.wide.s32 	%rd25, %r5, 4;
	add.s64 	%rd3, %rd1, %rd25;
	st.global.f32 	[%rd3], %f1;
	ld.global.f32 	%f2, [%rd24+4];
	st.global.f32 	[%rd3+4], %f2;
	ld.global.f32 	%f3, [%rd24+8];
	st.global.f32 	[%rd3+8], %f3;
	setp.lt.s32 	%p7, %r30, 1;
	@%p7 bra 	$L__BB2_15;
	mul.lo.s32 	%r7, %r6, %r30;
	and.b32  	%r8, %r30, 15;
	setp.lt.u32 	%p8, %r30, 16;
	mov.b32 	%r47, 0;
	@%p8 bra 	$L__BB2_6;
	and.b32  	%r47, %r30, 2147483632;
	neg.s32 	%r45, %r47;
	add.s64 	%rd4, %rd2, 32;
	add.s64 	%rd27, %rd25, %rd1;
	add.s64 	%rd44, %rd27, 36;
	mov.u32 	%r44, %r7;
$L__BB2_5:
	.pragma "nounroll";
	mul.wide.s32 	%rd28, %r44, 4;
	add.s64 	%rd29, %rd4, %rd28;
	ld.global.f32 	%f4, [%rd29+-32];
	st.global.f32 	[%rd44+-24], %f4;
	ld.global.f32 	%f5, [%rd29+-28];
	st.global.f32 	[%rd44+-20], %f5;
	ld.global.f32 	%f6, [%rd29+-24];
	st.global.f32 	[%rd44+-16], %f6;
	ld.global.f32 	%f7, [%rd29+-20];
	st.global.f32 	[%rd44+-12], %f7;
	ld.global.f32 	%f8, [%rd29+-16];
	st.global.f32 	[%rd44+-8], %f8;
	ld.global.f32 	%f9, [%rd29+-12];
	st.global.f32 	[%rd44+-4], %f9;
	ld.global.f32 	%f10, [%rd29+-8];
	st.global.f32 	[%rd44], %f10;
	ld.global.f32 	%f11, [%rd29+-4];
	st.global.f32 	[%rd44+4], %f11;
	ld.global.f32 	%f12, [%rd29];
	st.global.f32 	[%rd44+8], %f12;
	ld.global.f32 	%f13, [%rd29+4];
	st.global.f32 	[%rd44+12], %f13;
	ld.global.f32 	%f14, [%rd29+8];
	st.global.f32 	[%rd44+16], %f14;
	ld.global.f32 	%f15, [%rd29+12];
	st.global.f32 	[%rd44+20], %f15;
	ld.global.f32 	%f16, [%rd29+16];
	st.global.f32 	[%rd44+24], %f16;
	ld.global.f32 	%f17, [%rd29+20];
	st.global.f32 	[%rd44+28], %f17;
	ld.global.f32 	%f18, [%rd29+24];
	st.global.f32 	[%rd44+32], %f18;
	ld.global.f32 	%f19, [%rd29+28];
	st.global.f32 	[%rd44+36], %f19;
	add.s32 	%r45, %r45, 16;
	add.s32 	%r44, %r44, 16;
	add.s64 	%rd44, %rd44, 64;
	setp.ne.s32 	%p9, %r45, 0;
	@%p9 bra 	$L__BB2_5;
$L__BB2_6:
	setp.eq.s32 	%p10, %r8, 0;
	@%p10 bra 	$L__BB2_15;
	and.b32  	%r16, %r30, 7;
	setp.lt.u32 	%p11, %r8, 8;
	@%p11 bra 	$L__BB2_9;
	add.s32 	%r42, %r7, %r47;
	mul.wide.s32 	%rd30, %r42, 4;
	add.s64 	%rd31, %rd2, %rd30;
	ld.global.f32 	%f20, [%rd31];
	mul.wide.u32 	%rd32, %r47, 4;
	add.s64 	%rd33, %rd3, %rd32;
	st.global.f32 	[%rd33+12], %f20;
	ld.global.f32 	%f21, [%rd31+4];
	st.global.f32 	[%rd33+16], %f21;
	ld.global.f32 	%f22, [%rd31+8];
	st.global.f32 	[%rd33+20], %f22;
	ld.global.f32 	%f23, [%rd31+12];
	st.global.f32 	[%rd33+24], %f23;
	ld.global.f32 	%f24, [%rd31+16];
	st.global.f32 	[%rd33+28], %f24;
	ld.global.f32 	%f25, [%rd31+20];
	st.global.f32 	[%rd33+32], %f25;
	ld.global.f32 	%f26, [%rd31+24];
	st.global.f32 	[%rd33+36], %f26;
	ld.global.f32 	%f27, [%rd31+28];
	st.global.f32 	[%rd33+40], %f27;
	add.s32 	%r47, %r47, 8;
$L__BB2_9:
	setp.eq.s32 	%p12, %r16, 0;
	@%p12 bra 	$L__BB2_15;
	and.b32  	%r19, %r30, 3;
	setp.lt.u32 	%p13, %r16, 4;
	@%p13 bra 	$L__BB2_12;
	add.s32 	%r43, %r7, %r47;
	mul.wide.s32 	%rd34, %r43, 4;
	add.s64 	%rd35, %rd2, %rd34;
	ld.global.f32 	%f28, [%rd35];
	mul.wide.s32 	%rd36, %r47, 4;
	add.s64 	%rd37, %rd3, %rd36;
	st.global.f32 	[%rd37+12], %f28;
	ld.global.f32 	%f29, [%rd35+4];
	st.global.f32 	[%rd37+16], %f29;
	ld.global.f32 	%f30, [%rd35+8];
	st.global.f32 	[%rd37+20], %f30;
	ld.global.f32 	%f31, [%rd35+12];
	st.global.f32 	[%rd37+24], %f31;
	add.s32 	%r47, %r47, 4;
$L__BB2_12:
	setp.eq.s32 	%p14, %r19, 0;
	@%p14 bra 	$L__BB2_15;
	mul.wide.u32 	%rd39, %r47, 4;
	add.s64 	%rd40, %rd25, %rd39;
	add.s64 	%rd41, %rd40, %rd1;
	add.s64 	%rd45, %rd41, 12;
	add.s32 	%r50, %r47, %r7;
	neg.s32 	%r49, %r19;
$L__BB2_14:
	.pragma "nounroll";
	mul.wide.s32 	%rd42, %r50, 4;
	add.s64 	%rd43, %rd2, %rd42;
	ld.global.f32 	%f32, [%rd43];
	st.global.f32 	[%rd45], %f32;
	add.s64 	%rd45, %rd45, 4;
	add.s32 	%r50, %r50, 1;
	add.s32 	%r49, %r49, 1;
	setp.ne.s32 	%p15, %r49, 0;
	@%p15 bra 	$L__BB2_14;
$L__BB2_15:
	ret;

}


// ===== COMPILED SASS (sm_100) =====

	.target	sm_100

	.elftype	@"ET_EXEC"


//--------------------- .note.nv.tkinfo           --------------------------
	.section	.note.nv.tkinfo,"",@"SHT_NOTE"
	.sectionflags	@"SHF_NOTE_NV_TKINFO"
	.tkinfo
        /*0018*/ 	.word	0x00000002
        /*0030*/ 	.string	""
        /*0030*/ 	.string	"ptxas"
        /*0030*/ 	.string	"Cuda compilation tools, release 13.0, V13.0.88"
        /*0030*/ 	.string	"Build cuda_13.0.r13.0/compiler.36424714_0"
        /*0030*/ 	.string	"-arch sm_100 -m 64 "



//--------------------- .note.nv.cuinfo           --------------------------
	.section	.note.nv.cuinfo,"",@"SHT_NOTE"
	.sectionflags	@"SHF_NOTE_NV_CUINFO"
        /*0018*/ 	.short	0x0002
        /*001a*/ 	.short	0x0064
        /*001c*/ 	.short	0x0082
	.zero		2


//--------------------- .nv.info                  --------------------------
	.section	.nv.info,"",@"SHT_CUDA_INFO"
	.align	4


	//----- nvinfo : EIATTR_REGCOUNT
	.align		4
        /*0000*/ 	.byte	0x04, 0x2f
        /*0002*/ 	.short	(.L_2 - .L_1)
	.align		4
.L_1:
        /*0004*/ 	.word	index@(_Z19assign_pts_to_box3diiiPKfS0_Pi)
        /*0008*/ 	.word	0x0000001e


	//----- nvinfo : EIATTR_FRAME_SIZE
	.align		4
.L_2:
        /*000c*/ 	.byte	0x04, 0x11
        /*000e*/ 	.short	(.L_4 - .L_3)
	.align		4
.L_3:
        /*0010*/ 	.word	index@(_Z19assign_pts_to_box3diiiPKfS0_Pi)
        /*0014*/ 	.word	0x00000000


	//----- nvinfo : EIATTR_REGCOUNT
	.align		4
.L_4:
        /*0018*/ 	.byte	0x04, 0x2f
        /*001a*/ 	.short	(.L_6 - .L_5)
	.align		4
.L_5:
        /*001c*/ 	.word	index@(_Z14get_pooled_idxiiiiPKiPiS1_)
        /*0020*/ 	.word	0x0000001a


	//----- nvinfo : EIATTR_FRAME_SIZE
	.align		4
.L_6:
        /*0024*/ 	.byte	0x04, 0x11
        /*0026*/ 	.short	(.L_8 - .L_7)
	.align		4
.L_7:
        /*0028*/ 	.word	index@(_Z14get_pooled_idxiiiiPKiPiS1_)
        /*002c*/ 	.word	0x00000000


	//----- nvinfo : EIATTR_REGCOUNT
	.align		4
.L_8:
        /*0030*/ 	.byte	0x04, 0x2f
        /*0032*/ 	.short	(.L_10 - .L_9)
	.align		4
.L_9:
        /*0034*/ 	.word	index@(_Z17roipool3d_forwardiiiiiPKfPKiS0_PfPi)
        /*0038*/ 	.word	0x0000001c


	//----- nvinfo : EIATTR_FRAME_SIZE
	.align		4
.L_10:
        /*003c*/ 	.byte	0x04, 0x11
        /*003e*/ 	.short	(.L_12 - .L_11)
	.align		4
.L_11:
        /*0040*/ 	.word	index@(_Z17roipool3d_forwardiiiiiPKfPKiS0_PfPi)
        /*0044*/ 	.word	0x00000000


	//----- nvinfo : EIATTR_MIN_STACK_SIZE
	.align		4
.L_12:
        /*0048*/ 	.byte	0x04, 0x12
        /*004a*/ 	.short	(.L_14 - .L_13)
	.align		4
.L_13:
        /*004c*/ 	.word	index@(_Z17roipool3d_forwardiiiiiPKfPKiS0_PfPi)
        /*0050*/ 	.word	0x00000000


	//----- nvinfo : EIATTR_MIN_STACK_SIZE
	.align		4
.L_14:
        /*0054*/ 	.byte	0x04, 0x12
        /*0056*/ 	.short	(.L_16 - .L_15)
	.align		4
.L_15:
        /*0058*/ 	.word	index@(_Z14get_pooled_idxiiiiPKiPiS1_)
        /*005c*/ 	.word	0x00000000


	//----- nvinfo : EIATTR_MIN_STACK_SIZE
	.align		4
.L_16:
        /*0060*/ 	.byte	0x04, 0x12
        /*0062*/ 	.short	(.L_18 - .L_17)
	.align		4
.L_17:
        /*0064*/ 	.word	index@(_Z19assign_pts_to_box3diiiPKfS0_Pi)
        /*0068*/ 	.word	0x00000000
.L_18:


//--------------------- .nv.compat                --------------------------
	.section	.nv.compat,"",@"SHT_CUDA_COMPAT_INFO"
	.align	4
        /*0000*/ 	.byte	0x02, 0x09, 0x00, 0x00, 0x02, 0x02, 0x01, 0x00, 0x02, 0x05, 0x05, 0x00, 0x03, 0x07, 0x01, 0x01
        /*0010*/ 	.byte	0x02, 0x03, 0x00, 0x00, 0x02, 0x06, 0x01, 0x00, 0x04, 0x0b, 0x08, 0x00, 0x01, 0x00, 0x00, 0x00
        /*0020*/ 	.byte	0x00, 0x00, 0x00, 0x00


//--------------------- .nv.info._Z17roipool3d_forwardiiiiiPKfPKiS0_PfPi --------------------------
	.section	.nv.info._Z17roipool3d_forwardiiiiiPKfPKiS0_PfPi,"",@"SHT_CUDA_INFO"
	.sectionflags	@""
	.align	4


	//----- nvinfo : EIATTR_CUDA_API_VERSION
	.align		4
        /*0000*/ 	.byte	0x04, 0x37
        /*0002*/ 	.short	(.L_20 - .L_19)
.L_19:
        /*0004*/ 	.word	0x00000082


	//----- nvinfo : EIATTR_KPARAM_INFO
	.align		4
.L_20:
        /*0008*/ 	.byte	0x04, 0x17
        /*000a*/ 	.short	(.L_22 - .L_21)
.L_21:
        /*000c*/ 	.word	0x00000000
        /*0010*/ 	.short	0x0009
        /*0012*/ 	.short	0x0038
        /*0014*/ 	.byte	0x00, 0xf5, 0x21, 0x00


	//----- nvinfo : EIATTR_KPARAM_INFO
	.align		4
.L_22:
        /*0018*/ 	.byte	0x04, 0x17
        /*001a*/ 	.short	(.L_24 - .L_23)
.L_23:
        /*001c*/ 	.word	0x00000000
        /*0020*/ 	.short	0x0008
        /*0022*/ 	.short	0x0030
        /*0024*/ 	.byte	0x00, 0xf5, 0x21, 0x00


	//----- nvinfo : EIATTR_KPARAM_INFO
	.align		4
.L_24:
        /*0028*/ 	.byte	0x04, 0x17
        /*002a*/ 	.short	(.L_26 - .L_25)
.L_25:
        /*002c*/ 	.word	0x00000000
        /*0030*/ 	.short	0x0007
        /*0032*/ 	.short	0x0028
        /*0034*/ 	.byte	0x00, 0xf5, 0x21, 0x00


	//----- nvinfo : EIATTR_KPARAM_INFO
	.align		4
.L_26:
        /*0038*/ 	.byte	0x04, 0x17
        /*003a*/ 	.short	(.L_28 - .L_27)
.L_27:
        /*003c*/ 	.word	0x00000000
        /*0040*/ 	.short	0x0006
        /*0042*/ 	.short	0x0020
        /*0044*/ 	.byte	0x00, 0xf5, 0x21, 0x00


	//----- nvinfo : EIATTR_KPARAM_INFO
	.align		4
.L_28:
        /*0048*/ 	.byte	0x04, 0x17
        /*004a*/ 	.short	(.L_30 - .L_29)
.L_29:
        /*004c*/ 	.word	0x00000000
        /*0050*/ 	.short	0x0005
        /*0052*/ 	.short	0x0018
        /*0054*/ 	.byte	0x00, 0xf5, 0x21, 0x00


	//----- nvinfo : EIATTR_KPARAM_INFO
	.align		4
.L_30:
        /*0058*/ 	.byte	0x04, 0x17
        /*005a*/ 	.short	(.L_32 - .L_31)
.L_31:
        /*005c*/ 	.word	0x00000000
        /*0060*/ 	.short	0x0004
        /*0062*/ 	.short	0x0010
        /*0064*/ 	.byte	0x00, 0xf0, 0x11, 0x00


	//----- nvinfo : EIATTR_KPARAM_INFO
	.align		4
.L_32:
        /*0068*/ 	.byte	0x04, 0x17
        /*006a*/ 	.short	(.L_34 - .L_33)
.L_33:
        /*006c*/ 	.word	0x00000000
        /*0070*/ 	.short	0x0003
        /*0072*/ 	.short	0x000c
        /*0074*/ 	.byte	0x00, 0xf0, 0x11, 0x00


	//----- nvinfo : EIATTR_KPARAM_INFO
	.align		4
.L_34:
        /*0078*/ 	.byte	0x04, 0x17
        /*007a*/ 	.short	(.L_36 - .L_35)
.L_35:
        /*007c*/ 	.word	0x00000000
        /*0080*/ 	.short	0x0002
        /*0082*/ 	.short	0x0008
        /*0084*/ 	.byte	0x00, 0xf0, 0x11, 0x00


	//----- nvinfo : EIATTR_KPARAM_INFO
	.align		4
.L_36:
        /*0088*/ 	.byte	0x04, 0x17
        /*008a*/ 	.short	(.L_38 - .L_37)
.L_37:
        /*008c*/ 	.word	0x00000000
        /*0090*/ 	.short	0x0001
        /*0092*/ 	.short	0x0004
        /*0094*/ 	.byte	0x00, 0xf0, 0x11, 0x00


	//----- nvinfo : EIATTR_KPARAM_INFO
	.align		4
.L_38:
        /*0098*/ 	.byte	0x04, 0x17
        /*009a*/ 	.short	(.L_40 - .L_39)
.L_39:
        /*009c*/ 	.word	0x00000000
        /*00a0*/ 	.short	0x0000
        /*00a2*/ 	.short	0x0000
        /*00a4*/ 	.byte	0x00, 0xf0, 0x11, 0x00


	//----- nvinfo : EIATTR_SPARSE_MMA_MASK
	.align		4
.L_40:
        /*00a8*/ 	.byte	0x03, 0x50
        /*00aa*/ 	.short	0x0000


	//----- nvinfo : EIATTR_MAXREG_COUNT
	.align		4
        /*00ac*/ 	.byte	0x03, 0x1b
        /*00ae*/ 	.short	0x00ff


	//----- nvinfo : EIATTR_MERCURY_ISA_VERSION
	.align		4
        /*00b0*/ 	.byte	0x03, 0x5f
        /*00b2*/ 	.short	0x0101


	//----- nvinfo : EIATTR_VRC_CTA_INIT_COUNT
	.align		4
        /*00b4*/ 	.byte	0x02, 0x4a
	.zero		1
	.zero		1


	//----- nvinfo : EIATTR_EXIT_INSTR_OFFSETS
	.align		4
        /*00b8*/ 	.byte	0x04, 0x1c
        /*00ba*/ 	.short	(.L_42 - .L_41)


	//   ....[0]....
.L_41:
        /*00bc*/ 	.word	0x000000d0


	//   ....[1]....
        /*00c0*/ 	.word	0x00000140


	//   ....[2]....
        /*00c4*/ 	.word	0x000002c0


	//   ....[3]....
        /*00c8*/ 	.word	0x00000660


	//   ....[4]....
        /*00cc*/ 	.word	0x00000800


	//   ....[5]....
        /*00d0*/ 	.word	0x00000920


	//   ....[6]....
        /*00d4*/ 	.word	0x00000a50


	//----- nvinfo : EIATTR_CBANK_PARAM_SIZE
	.align		4
.L_42:
        /*00d8*/ 	.byte	0x03, 0x19
        /*00da*/ 	.short	0x0040


	//----- nvinfo : EIATTR_PARAM_CBANK
	.align		4
        /*00dc*/ 	.byte	0x04, 0x0a
        /*00de*/ 	.short	(.L_44 - .L_43)
	.align		4
.L_43:
        /*00e0*/ 	.word	index@(.nv.constant0._Z17roipool3d_forwardiiiiiPKfPKiS0_PfPi)
        /*00e4*/ 	.short	0x0380
        /*00e6*/ 	.short	0x0040


	//----- nvinfo : EIATTR_SW_WAR
	.align		4
.L_44:
        /*00e8*/ 	.byte	0x04, 0x36
        /*00ea*/ 	.short	(.L_46 - .L_45)
.L_45:
        /*00ec*/ 	.word	0x00000008
.L_46:


//--------------------- .nv.info._Z14get_pooled_idxiiiiPKiPiS1_ --------------------------
	.section	.nv.info._Z14get_pooled_idxiiiiPKiPiS1_,"",@"SHT_CUDA_INFO"
	.sectionflags	@""
	.align	4


	//----- nvinfo : EIATTR_CUDA_API_VERSION
	.align		4
        /*0000*/ 	.byte	0x04, 0x37
        /*0002*/ 	.short	(.L_48 - .L_47)
.L_47:
        /*0004*/ 	.word	0x00000082


	//----- nvinfo : EIATTR_KPARAM_INFO
	.align		4
.L_48:
        /*0008*/ 	.byte	0x04, 0x17
        /*000a*/ 	.short	(.L_50 - .L_49)
.L_49:
        /*000c*/ 	.word	0x00000000
        /*0010*/ 	.short	0x0006
        /*0012*/ 	.short	0x0020
        /*0014*/ 	.byte	0x00, 0xf5, 0x21, 0x00


	//----- nvinfo : EIATTR_KPARAM_INFO
	.align		4
.L_50:
        /*0018*/ 	.byte	0x04, 0x17
        /*001a*/ 	.short	(.L_52 - .L_51)
.L_51:
        /*001c*/ 	.word	0x00000000
        /*0020*/ 	.short	0x0005
        /*0022*/ 	.short	0x0018
        /*0024*/ 	.byte	0x00, 0xf5, 0x21, 0x00


	//----- nvinfo : EIATTR_KPARAM_INFO
	.align		4
.L_52:
        /*0028*/ 	.byte	0x04, 0x17
        /*002a*/ 	.short	(.L_54 - .L_53)
.L_53:
        /*002c*/ 	.word	0x00000000
        /*0030*/ 	.short	0x0004
        /*0032*/ 	.short	0x0010
        /*0034*/ 	.byte	0x00, 0xf5, 0x21, 0x00


	//----- nvinfo : EIATTR_KPARAM_INFO
	.align		4
.L_54:
        /*0038*/ 	.byte	0x04, 0x17
        /*003a*/ 	.short	(.L_56 - .L_55)
.L_55:
        /*003c*/ 	.word	0x00000000
        /*0040*/ 	.short	0x0003
        /*0042*/ 	.short	0x000c
        /*0044*/ 	.byte	0x00, 0xf0, 0x11, 0x00


	//----- nvinfo : EIATTR_KPARAM_INFO
	.align		4
.L_56:
        /*0048*/ 	.byte	0x04, 0x17
        /*004a*/ 	.short	(.L_58 - .L_57)
.L_57:
        /*004c*/ 	.word	0x00000000
        /*0050*/ 	.short	0x0002
        /*0052*/ 	.short	0x0008
        /*0054*/ 	.byte	0x00, 0xf0, 0x11, 0x00


	//----- nvinfo : EIATTR_KPARAM_INFO
	.align		4
.L_58:
        /*0058*/ 	.byte	0x04, 0x17
        /*005a*/ 	.short	(.L_60 - .L_59)
.L_59:
        /*005c*/ 	.word	0x00000000
        /*0060*/ 	.short	0x0001
        /*0062*/ 	.short	0x0004
        /*0064*/ 	.byte	0x00, 0xf0, 0x11, 0x00


	//----- nvinfo : EIATTR_KPARAM_INFO
	.align		4
.L_60:
        /*0068*/ 	.byte	0x04, 0x17
        /*006a*/ 	.short	(.L_62 - .L_61)
.L_61:
        /*006c*/ 	.word	0x00000000
        /*0070*/ 	.short	0x0000
        /*0072*/ 	.short	0x0000
        /*0074*/ 	.byte	0x00, 0xf0, 0x11, 0x00


	//----- nvinfo : EIATTR_SPARSE_MMA_MASK
	.align		4
.L_62:
        /*0078*/ 	.byte	0x03, 0x50
        /*007a*/ 	.short	0x0000


	//----- nvinfo : EIATTR_MAXREG_COUNT
	.align		4
        /*007c*/ 	.byte	0x03, 0x1b
        /*007e*/ 	.short	0x00ff


	//----- nvinfo : EIATTR_MERCURY_ISA_VERSION
	.align		4
        /*0080*/ 	.byte	0x03, 0x5f
        /*0082*/ 	.short	0x0101


	//----- nvinfo : EIATTR_VRC_CTA_INIT_COUNT
	.align		4
        /*0084*/ 	.byte	0x02, 0x4a
	.zero		1
	.zero		1


	//----- nvinfo : EIATTR_EXIT_INSTR_OFFSETS
	.align		4
        /*0088*/ 	.byte	0x04, 0x1c
        /*008a*/ 	.short	(.L_64 - .L_63)


	//   ....[0]....
.L_63:
        /*008c*/ 	.word	0x00000080


	//   ....[1]....
        /*0090*/ 	.word	0x00000320


	//   ....[2]....
        /*0094*/ 	.word	0x00000360


	//   ....[3]....
        /*0098*/ 	.word	0x00000650


	//   ....[4]....
        /*009c*/ 	.word	0x00000c20


	//----- nvinfo : EIATTR_CRS_STACK_SIZE
	.align		4
.L_64:
        /*00a0*/ 	.byte	0x04, 0x1e
        /*00a2*/ 	.short	(.L_66 - .L_65)
.L_65:
        /*00a4*/ 	.word	0x00000000


	//----- nvinfo : EIATTR_CBANK_PARAM_SIZE
	.align		4
.L_66:
        /*00a8*/ 	.byte	0x03, 0x19
        /*00aa*/ 	.short	0x0028


	//----- nvinfo : EIATTR_PARAM_CBANK
	.align		4
        /*00ac*/ 	.byte	0x04, 0x0a
        /*00ae*/ 	.short	(.L_68 - .L_67)
	.align		4
.L_67:
        /*00b0*/ 	.word	index@(.nv.constant0._Z14get_pooled_idxiiiiPKiPiS1_)
        /*00b4*/ 	.short	0x0380
        /*00b6*/ 	.short	0x0028


	//----- nvinfo : EIATTR_SW_WAR
	.align		4
.L_68:
        /*00b8*/ 	.byte	0x04, 0x36
        /*00ba*/ 	.short	(.L_70 - .L_69)
.L_69:
        /*00bc*/ 	.word	0x00000008
.L_70:


//--------------------- .nv.info._Z19assign_pts_to_box3diiiPKfS0_Pi --------------------------
	.section	.nv.info._Z19assign_pts_to_box3diiiPKfS0_Pi,"",@"SHT_CUDA_INFO"
	.sectionflags	@""
	.align	4


	//----- nvinfo : EIATTR_CUDA_API_VERSION
	.align		4
        /*0000*/ 	.byte	0x04, 0x37
        /*0002*/ 	.short	(.L_72 - .L_71)
.L_71:
        /*0004*/ 	.word	0x00000082


	//----- nvinfo : EIATTR_KPARAM_INFO
	.align		4
.L_72:
        /*0008*/ 	.byte	0x04, 0x17
        /*000a*/ 	.short	(.L_74 - .L_73)
.L_73:
        /*000c*/ 	.word	0x00000000
        /*0010*/ 	.short	0x0005
        /*0012*/ 	.short	0x0020
        /*0014*/ 	.byte	0x00, 0xf5, 0x21, 0x00


	//----- nvinfo : EIATTR_KPARAM_INFO
	.align		4
.L_74:
        /*0018*/ 	.byte	0x04, 0x17
        /*001a*/ 	.short	(.L_76 - .L_75)
.L_75:
        /*001c*/ 	.word	0x00000000
        /*0020*/ 	.short	0x0004
        /*0022*/ 	.short	0x0018
        /*0024*/ 	.byte	0x00, 0xf5, 0x21, 0x00


	//----- nvinfo : EIATTR_KPARAM_INFO
	.align		4
.L_76:
        /*0028*/ 	.byte	0x04, 0x17
        /*002a*/ 	.short	(.L_78 - .L_77)
.L_77:
        /*002c*/ 	.word	0x00000000
        /*0030*/ 	.short	0x0003
        /*0032*/ 	.short	0x0010
        /*0034*/ 	.byte	0x00, 0xf5, 0x21, 0x00


	//----- nvinfo : EIATTR_KPARAM_INFO
	.align		4
.L_78:
        /*0038*/ 	.byte	0x04, 0x17
        /*003a*/ 	.short	(.L_80 - .L_79)
.L_79:
        /*003c*/ 	.word	0x00000000
        /*0040*/ 	.short	0x0002
        /*0042*/ 	.short	0x0008
        /*0044*/ 	.byte	0x00, 0xf0, 0x11, 0x00


	//----- nvinfo : EIATTR_KPARAM_INFO
	.align		4
.L_80:
        /*0048*/ 	.byte	0x04, 0x17
        /*004a*/ 	.short	(.L_82 - .L_81)
.L_81:
        /*004c*/ 	.word	0x00000000
        /*0050*/ 	.short	0x0001
        /*0052*/ 	.short	0x0004
        /*0054*/ 	.byte	0x00, 0xf0, 0x11, 0x00


	//----- nvinfo : EIATTR_KPARAM_INFO
	.align		4
.L_82:
        /*0058*/ 	.byte	0x04, 0x17
        /*005a*/ 	.short	(.L_84 - .L_83)
.L_83:
        /*005c*/ 	.word	0x00000000
        /*0060*/ 	.short	0x0000
        /*0062*/ 	.short	0x0000
        /*0064*/ 	.byte	0x00, 0xf0, 0x11, 0x00


	//----- nvinfo : EIATTR_SPARSE_MMA_MASK
	.align		4
.L_84:
        /*0068*/ 	.byte	0x03, 0x50
        /*006a*/ 	.short	0x0000


	//----- nvinfo : EIATTR_MAXREG_COUNT
	.align		4
        /*006c*/ 	.byte	0x03, 0x1b
        /*006e*/ 	.short	0x00ff


	//----- nvinfo : EIATTR_MERCURY_ISA_VERSION
	.align		4
        /*0070*/ 	.byte	0x03, 0x5f
        /*0072*/ 	.short	0x0101


	//----- nvinfo : EIATTR_VRC_CTA_INIT_COUNT
	.align		4
        /*0074*/ 	.byte	0x02, 0x4a
	.zero		1
	.zero		1


	//----- nvinfo : EIATTR_EXIT_INSTR_OFFSETS
	.align		4
        /*0078*/ 	.byte	0x04, 0x1c
        /*007a*/ 	.short	(.L_86 - .L_85)


	//   ....[0]....
.L_85:
        /*007c*/ 	.word	0x000000c0


	//   ....[1]....
        /*0080*/ 	.word	0x000012f0


	//----- nvinfo : EIATTR_CRS_STACK_SIZE
	.align		4
.L_86:
        /*0084*/ 	.byte	0x04, 0x1e
        /*0086*/ 	.short	(.L_88 - .L_87)
.L_87:
        /*0088*/ 	.word	0x00000000


	//----- nvinfo : EIATTR_CBANK_PARAM_SIZE
	.align		4
.L_88:
        /*008c*/ 	.byte	0x03, 0x19
        /*008e*/ 	.short	0x0028


	//----- nvinfo : EIATTR_PARAM_CBANK
	.align		4
        /*0090*/ 	.byte	0x04, 0x0a
        /*0092*/ 	.short	(.L_90 - .L_89)
	.align		4
.L_89:
        /*0094*/ 	.word	index@(.nv.constant0._Z19assign_pts_to_box3diiiPKfS0_Pi)
        /*0098*/ 	.short	0x0380
        /*009a*/ 	.short	0x0028


	//----- nvinfo : EIATTR_SW_WAR
	.align		4
.L_90:
        /*009c*/ 	.byte	0x04, 0x36
        /*009e*/ 	.short	(.L_92 - .L_91)
.L_91:
        /*00a0*/ 	.word	0x00000008
.L_92:


//--------------------- .nv.callgraph             --------------------------
	.section	.nv.callgraph,"",@"SHT_CUDA_CALLGRAPH"
	.align	4
	.sectionentsize	8
	.align		4
        /*0000*/ 	.word	0x00000000
	.align		4
        /*0004*/ 	.word	0xffffffff
	.align		4
        /*0008*/ 	.word	0x00000000
	.align		4
        /*000c*/ 	.word	0xfffffffe
	.align		4
        /*0010*/ 	.word	0x00000000
	.align		4
        /*0014*/ 	.word	0xfffffffd
	.align		4
        /*0018*/ 	.word	0x00000000
	.align		4
        /*001c*/ 	.word	0xfffffffc


//--------------------- .nv.constant4             --------------------------
	.section	.nv.constant4,"a",@progbits
	.align	8
	.align		8
.nv.constant4:
        /*0000*/ 	.dword	__cudart_i2opi_f


//--------------------- .text._Z17roipool3d_forwardiiiiiPKfPKiS0_PfPi --------------------------
	.section	.text._Z17roipool3d_forwardiiiiiPKfPKiS0_PfPi,"ax",@progbits
	.align	128
        .global         _Z17roipool3d_forwardiiiiiPKfPKiS0_PfPi
        .type           _Z17roipool3d_forwardiiiiiPKfPKiS0_PfPi,@function
        .size           _Z17roipool3d_forwardiiiiiPKfPKiS0_PfPi,(.L_x_25 - _Z17roipool3d_forwardiiiiiPKfPKiS0_PfPi)
        .other          _Z17roipool3d_forwardiiiiiPKfPKiS0_PfPi,@"STO_CUDA_ENTRY STV_DEFAULT"
_Z17roipool3d_forwardiiiiiPKfPKiS0_PfPi:
.text._Z17roipool3d_forwardiiiiiPKfPKiS0_PfPi:
[----:B------:R-:W-:Y:S01]  /*0000*/  LDC R1, c[0x0][0x37c] ;  /* 0x0000df00ff017b82 */ /* 0x000fe20000000800 */
[----:B------:R-:W0:Y:S07]  /*0010*/  S2R R3, SR_TID.X ;  /* 0x0000000000037919 */ /* 0x000e2e0000002100 */
[----:B------:R-:W0:Y:S01]  /*0020*/  S2UR UR4, SR_CTAID.X ;  /* 0x00000000000479c3 */ /* 0x000e220000002500 */
[----:B------:R-:W1:Y:S01]  /*0030*/  LDCU UR8, c[0x0][0x390] ;  /* 0x00007200ff0877ac */ /* 0x000e620008000800 */
[----:B------:R-:W2:Y:S01]  /*0040*/  S2R R7, SR_CTAID.Z ;  /* 0x0000000000077919 */ /* 0x000ea20000002700 */
[----:B------:R-:W2:Y:S05]  /*0050*/  LDCU UR6, c[0x0][0x380] ;  /* 0x00007000ff0677ac */ /* 0x000eaa0008000800 */
[----:B------:R-:W0:Y:S08]  /*0060*/  LDC R0, c[0x0][0x360] ;  /* 0x0000d800ff007b82 */ /* 0x000e300000000800 */
[----:B------:R-:W3:Y:S08]  /*0070*/  S2UR UR5, SR_CTAID.Y ;  /* 0x00000000000579c3 */ /* 0x000ef00000002600 */
[----:B------:R-:W3:Y:S01]  /*0080*/  LDC R4, c[0x0][0x388] ;  /* 0x0000e200ff047b82 */ /* 0x000ee20000000800 */
[----:B0-----:R-:W-:-:S05]  /*0090*/  IMAD R0, R0, UR4, R3 ;  /* 0x0000000400007c24 */ /* 0x001fca000f8e0203 */
[----:B-1----:R-:W-:-:S04]  /*00a0*/  ISETP.GE.AND P0, PT, R0, UR8, PT ;  /* 0x0000000800007c0c */ /* 0x002fc8000bf06270 */
[----:B---3--:R-:W-:-:S04]  /*00b0*/  ISETP.LE.OR P0, PT, R4, UR5, P0 ;  /* 0x0000000504007c0c */ /* 0x008fc80008703670 */
[----:B--2---:R-:W-:-:S13]  /*00c0*/  ISETP.GE.OR P0, PT, R7, UR6, P0 ;  /* 0x0000000607007c0c */ /* 0x004fda0008706670 */
[----:B------:R-:W-:Y:S05]  /*00d0*/  @P0 EXIT ;  /* 0x000000000000094d */ /* 0x000fea0003800000 */
[----:B------:R-:W0:Y:S01]  /*00e0*/  LDC.64 R2, c[0x0][0x3b8] ;  /* 0x0000ee00ff027b82 */ /* 0x000e220000000a00 */
[----:B------:R-:W1:Y:S01]  /*00f0*/  LDCU.64 UR6, c[0x0][0x358] ;  /* 0x00006b00ff0677ac */ /* 0x000e620008000a00 */
[----:B------:R-:W-:-:S04]  /*0100*/  IMAD R5, R7, R4, UR5 ;  /* 0x0000000507057e24 */ /* 0x000fc8000f8e0204 */
[----:B0-----:R-:W-:-:S06]  /*0110*/  IMAD.WIDE.U32 R2, R5, 0x4, R2 ;  /* 0x0000000405027825 */ /* 0x001fcc00078e0002 */
[----:B-1----:R-:W2:Y:S02]  /*0120*/  LDG.E R2, desc[UR6][R2.64] ;  /* 0x0000000602027981 */ /* 0x002ea4000c1e1900 */
[----:B--2---:R-:W-:-:S13]  /*0130*/  ISETP.NE.AND P0, PT, R2, RZ, PT ;  /* 0x000000ff0200720c */ /* 0x004fda0003f05270 */
[----:B------:R-:W-:Y:S05]  /*0140*/  @P0 EXIT ;  /* 0x000000000000094d */ /* 0x000fea0003800000 */
[----:B------:R-:W0:Y:S01]  /*0150*/  LDC.64 R2, c[0x0][0x3a0] ;  /* 0x0000e800ff027b82 */ /* 0x000e220000000a00 */
[----:B------:R-:W-:Y:S01]  /*0160*/  IMAD R5, R5, UR8, R0 ;  /* 0x0000000805057c24 */ /* 0x000fe2000f8e0200 */
[----:B------:R-:W1:Y:S01]  /*0170*/  LDCU UR4, c[0x0][0x384] ;  /* 0x00007080ff0477ac */ /* 0x000e620008000800 */
[----:B------:R-:W2:Y:S05]  /*0180*/  LDCU.64 UR10, c[0x0][0x3b0] ;  /* 0x00007600ff0a77ac */ /* 0x000eaa0008000a00 */
[----:B------:R-:W3:Y:S08]  /*0190*/  LDC.64 R8, c[0x0][0x398] ;  /* 0x0000e600ff087b82 */ /* 0x000ef00000000a00 */
[----:B------:R-:W4:Y:S01]  /*01a0*/  LDC R6, c[0x0][0x38c] ;  /* 0x0000e300ff067b82 */ /* 0x000f220000000800 */
[----:B0-----:R-:W-:-:S06]  /*01b0*/  IMAD.WIDE R2, R5, 0x4, R2 ;  /* 0x0000000405027825 */ /* 0x001fcc00078e0202 */
[----:B------:R-:W1:Y:S02]  /*01c0*/  LDG.E R2, desc[UR6][R2.64] ;  /* 0x0000000602027981 */ /* 0x000e64000c1e1900 */
[----:B-1----:R-:W-:-:S04]  /*01d0*/  IMAD R7, R7, UR4, R2 ;  /* 0x0000000407077c24 */ /* 0x002fc8000f8e0202 */
[----:B------:R-:W-:-:S04]  /*01e0*/  IMAD R11, R7, 0x3, RZ ;  /* 0x00000003070b7824 */ /* 0x000fc800078e02ff */
[----:B---3--:R-:W-:-:S05]  /*01f0*/  IMAD.WIDE R8, R11, 0x4, R8 ;  /* 0x000000040b087825 */ /* 0x008fca00078e0208 */
[----:B------:R-:W3:Y:S01]  /*0200*/  LDG.E R11, desc[UR6][R8.64] ;  /* 0x00000006080b7981 */ /* 0x000ee2000c1e1900 */
[----:B----4-:R-:W-:-:S04]  /*0210*/  VIADD R0, R6, 0x3 ;  /* 0x0000000306007836 */ /* 0x010fc80000000000 */
[----:B------:R-:W-:-:S04]  /*0220*/  IMAD R0, R5, R0, RZ ;  /* 0x0000000005007224 */ /* 0x000fc800078e02ff */
[----:B------:R-:W-:-:S03]  /*0230*/  IMAD.WIDE R2, R0, 0x4, RZ ;  /* 0x0000000400027825 */ /* 0x000fc600078e02ff */
[----:B--2---:R-:W-:-:S04]  /*0240*/  IADD3 R4, P0, PT, R2, UR10, RZ ;  /* 0x0000000a02047c10 */ /* 0x004fc8000ff1e0ff */
[----:B------:R-:W-:-:S05]  /*0250*/  IADD3.X R5, PT, PT, R3, UR11, RZ, P0, !PT ;  /* 0x0000000b03057c10 */ /* 0x000fca00087fe4ff */
[----:B---3--:R0:W-:Y:S04]  /*0260*/  STG.E desc[UR6][R4.64], R11 ;  /* 0x0000000b04007986 */ /* 0x0081e8000c101906 */
[----:B------:R-:W2:Y:S01]  /*0270*/  LDG.E R13, desc[UR6][R8.64+0x4] ;  /* 0x00000406080d7981 */ /* 0x000ea2000c1e1900 */
[----:B------:R-:W-:-:S03]  /*0280*/  ISETP.GE.AND P0, PT, R6, 0x1, PT ;  /* 0x000000010600780c */ /* 0x000fc60003f06270 */
[----:B--2---:R0:W-:Y:S04]  /*0290*/  STG.E desc[UR6][R4.64+0x4], R13 ;  /* 0x0000040d04007986 */ /* 0x0041e8000c101906 */
[----:B------:R-:W2:Y:S04]  /*02a0*/  LDG.E R15, desc[UR6][R8.64+0x8] ;  /* 0x00000806080f7981 */ /* 0x000ea8000c1e1900 */
[----:B--2---:R0:W-:Y:S02]  /*02b0*/  STG.E desc[UR6][R4.64+0x8], R15 ;  /* 0x0000080f04007986 */ /* 0x0041e4000c101906 */
[----:B------:R-:W-:Y:S05]  /*02c0*/  @!P0 EXIT ;  /* 0x000000000000894d */ /* 0x000fea0003800000 */
[C---:B------:R-:W-:Y:S01]  /*02d0*/  ISETP.GE.U32.AND P1, PT, R6.reuse, 0x10, PT ;  /* 0x000000100600780c */ /* 0x040fe20003f26070 */
[----:B------:R-:W-:Y:S01]  /*02e0*/  IMAD R0, R7, R6, RZ ;  /* 0x0000000607007224 */ /* 0x000fe200078e02ff */
[----:B------:R-:W-:Y:S01]  /*02f0*/  LOP3.LUT R14, R6, 0xf, RZ, 0xc0, !PT ;  /* 0x0000000f060e7812 */ /* 0x000fe200078ec0ff */
[----:B------:R-:W-:-:S03]  /*0300*/  IMAD.MOV.U32 R7, RZ, RZ, RZ ;  /* 0x000000ffff077224 */ /* 0x000fc600078e00ff */
[----:B------:R-:W-:-:S07]  /*0310*/  ISETP.NE.AND P0, PT, R14, RZ, PT ;  /* 0x000000ff0e00720c */ /* 0x000fce0003f05270 */
[----:B------:R-:W-:Y:S06]  /*0320*/  @!P1 BRA `(.L_x_0) ;  /* 0x0000000000cc9947 */ /* 0x000fec0003800000 */
[----:B------:R-:W1:Y:S01]  /*0330*/  LDCU.64 UR4, c[0x0][0x3a8] ;  /* 0x00007500ff0477ac */ /* 0x000e620008000a00 */
[----:B------:R-:W-:Y:S02]  /*0340*/  IADD3 R16, P1, PT, R4, 0x24, RZ ;  /* 0x0000002404107810 */ /* 0x000fe40007f3e0ff */
[----:B------:R-:W-:Y:S02]  /*0350*/  LOP3.LUT R7, R6, 0x7ffffff0, RZ, 0xc0, !PT ;  /* 0x7ffffff006077812 */ /* 0x000fe400078ec0ff */
[----:B------:R-:W-:Y:S01]  /*0360*/  MOV R12, R0 ;  /* 0x00000000000c7202 */ /* 0x000fe20000000f00 */
[----:B------:R-:W-:Y:S02]  /*0370*/  IMAD.X R23, RZ, RZ, R5, P1 ;  /* 0x000000ffff177224 */ /* 0x000fe400008e0605 */
[----:B0-----:R-:W-:Y:S01]  /*0380*/  IMAD.MOV R13, RZ, RZ, -R7 ;  /* 0x000000ffff0d7224 */ /* 0x001fe200078e0a07 */
[----:B-1----:R-:W-:-:S04]  /*0390*/  UIADD3 UR4, UP0, UPT, UR4, 0x20, URZ ;  /* 0x0000002004047890 */ /* 0x002fc8000ff1e0ff */
[----:B------:R-:W-:-:S12]  /*03a0*/  UIADD3.X UR5, UPT, UPT, URZ, UR5, URZ, UP0, !UPT ;  /* 0x00000005ff057290 */ /* 0x000fd800087fe4ff */
.L_x_1:
[----:B------:R-:W-:Y:S01]  /*03b0*/  MOV R10, UR4 ;  /* 0x00000004000a7c02 */ /* 0x000fe20008000f00 */
[----:B------:R-:W-:-:S04]  /*03c0*/  IMAD.U32 R11, RZ, RZ, UR5 ;  /* 0x00000005ff0b7e24 */ /* 0x000fc8000f8e00ff */
[----:B------:R-:W-:-:S05]  /*03d0*/  IMAD.WIDE R10, R12, 0x4, R10 ;  /* 0x000000040c0a7825 */ /* 0x000fca00078e020a */
[----:B0-----:R-:W2:Y:S01]  /*03e0*/  LDG.E R15, desc[UR6][R10.64+-0x20] ;  /* 0xffffe0060a0f7981 */ /* 0x001ea2000c1e1900 */
[----:B------:R-:W-:Y:S01]  /*03f0*/  IMAD.MOV.U32 R8, RZ, RZ, R16 ;  /* 0x000000ffff087224 */ /* 0x000fe200078e0010 */
[----:B------:R-:W-:-:S05]  /*0400*/  MOV R9, R23 ;  /* 0x0000001700097202 */ /* 0x000fca0000000f00 */
[----:B--2---:R0:W-:Y:S04]  /*0410*/  STG.E desc[UR6][R8.64+-0x18], R15 ;  /* 0xffffe80f08007986 */ /* 0x0041e8000c101906 */
[----:B------:R-:W2:Y:S04]  /*0420*/  LDG.E R17, desc[UR6][R10.64+-0x1c] ;  /* 0xffffe4060a117981 */ /* 0x000ea8000c1e1900 */
[----:B--2---:R1:W-:Y:S04]  /*0430*/  STG.E desc[UR6][R8.64+-0x14], R17 ;  /* 0xffffec1108007986 */ /* 0x0043e8000c101906 */
[----:B------:R-:W2:Y:S04]  /*0440*/  LDG.E R19, desc[UR6][R10.64+-0x18] ;  /* 0xffffe8060a137981 */ /* 0x000ea8000c1e1900 */
[----:B--2---:R2:W-:Y:S04]  /*0450*/  STG.E desc[UR6][R8.64+-0x10], R19 ;  /* 0xfffff01308007986 */ /* 0x0045e8000c101906 */
[----:B------:R-:W3:Y:S04]  /*0460*/  LDG.E R21, desc[UR6][R10.64+-0x14] ;  /* 0xffffec060a157981 */ /* 0x000ee8000c1e1900 */
[----:B---3--:R3:W-:Y:S04]  /*0470*/  STG.E desc[UR6][R8.64+-0xc], R21 ;  /* 0xfffff41508007986 */ /* 0x0087e8000c101906 */
[----:B------:R-:W4:Y:S04]  /*0480*/  LDG.E R23, desc[UR6][R10.64+-0x10] ;  /* 0xfffff0060a177981 */ /* 0x000f28000c1e1900 */
[----:B----4-:R4:W-:Y:S04]  /*0490*/  STG.E desc[UR6][R8.64+-0x8], R23 ;  /* 0xfffff81708007986 */ /* 0x0109e8000c101906 */
[----:B------:R-:W5:Y:S04]  /*04a0*/  LDG.E R25, desc[UR6][R10.64+-0xc] ;  /* 0xfffff4060a197981 */ /* 0x000f68000c1e1900 */
[----:B-----5:R5:W-:Y:S04]  /*04b0*/  STG.E desc[UR6][R8.64+-0x4], R25 ;  /* 0xfffffc1908007986 */ /* 0x020be8000c101906 */
[----:B0-----:R-:W2:Y:S04]  /*04c0*/  LDG.E R15, desc[UR6][R10.64+-0x8] ;  /* 0xfffff8060a0f7981 */ /* 0x001ea8000c1e1900 */
[----:B--2---:R0:W-:Y:S04]  /*04d0*/  STG.E desc[UR6][R8.64], R15 ;  /* 0x0000000f08007986 */ /* 0x0041e8000c101906 */
[----:B-1----:R-:W2:Y:S04]  /*04e0*/  LDG.E R17, desc[UR6][R10.64+-0x4] ;  /* 0xfffffc060a117981 */ /* 0x002ea8000c1e1900 */
[----:B--2---:R1:W-:Y:S04]  /*04f0*/  STG.E desc[UR6][R8.64+0x4], R17 ;  /* 0x0000041108007986 */ /* 0x0043e8000c101906 */
[----:B------:R-:W2:Y:S04]  /*0500*/  LDG.E R19, desc[UR6][R10.64] ;  /* 0x000000060a137981 */ /* 0x000ea8000c1e1900 */
[----:B--2---:R2:W-:Y:S04]  /*0510*/  STG.E desc[UR6][R8.64+0x8], R19 ;  /* 0x0000081308007986 */ /* 0x0045e8000c101906 */
[----:B---3--:R-:W3:Y:S04]  /*0520*/  LDG.E R21, desc[UR6][R10.64+0x4] ;  /* 0x000004060a157981 */ /* 0x008ee8000c1e1900 */
[----:B---3--:R3:W-:Y:S04]  /*0530*/  STG.E desc[UR6][R8.64+0xc], R21 ;  /* 0x00000c1508007986 */ /* 0x0087e8000c101906 */
[----:B----4-:R-:W4:Y:S04]  /*0540*/  LDG.E R23, desc[UR6][R10.64+0x8] ;  /* 0x000008060a177981 */ /* 0x010f28000c1e1900 */
[----:B----4-:R4:W-:Y:S04]  /*0550*/  STG.E desc[UR6][R8.64+0x10], R23 ;  /* 0x0000101708007986 */ /* 0x0109e8000c101906 */
[----:B-----5:R-:W5:Y:S04]  /*0560*/  LDG.E R25, desc[UR6][R10.64+0xc] ;  /* 0x00000c060a197981 */ /* 0x020f68000c1e1900 */
[----:B-----5:R1:W-:Y:S04]  /*0570*/  STG.E desc[UR6][R8.64+0x14], R25 ;  /* 0x0000141908007986 */ /* 0x0203e8000c101906 */
[----:B0-----:R-:W5:Y:S04]  /*0580*/  LDG.E R15, desc[UR6][R10.64+0x10] ;  /* 0x000010060a0f7981 */ /* 0x001f68000c1e1900 */
[----:B-----5:R0:W-:Y:S04]  /*0590*/  STG.E desc[UR6][R8.64+0x18], R15 ;  /* 0x0000180f08007986 */ /* 0x0201e8000c101906 */
[----:B-1----:R-:W5:Y:S04]  /*05a0*/  LDG.E R17, desc[UR6][R10.64+0x14] ;  /* 0x000014060a117981 */ /* 0x002f68000c1e1900 */
[----:B-----5:R0:W-:Y:S04]  /*05b0*/  STG.E desc[UR6][R8.64+0x1c], R17 ;  /* 0x00001c1108007986 */ /* 0x0201e8000c101906 */
[----:B--2---:R-:W2:Y:S01]  /*05c0*/  LDG.E R19, desc[UR6][R10.64+0x18] ;  /* 0x000018060a137981 */ /* 0x004ea2000c1e1900 */
[----:B------:R-:W-:-:S05]  /*05d0*/  VIADD R13, R13, 0x10 ;  /* 0x000000100d0d7836 */ /* 0x000fca0000000000 */
[----:B------:R-:W-:Y:S01]  /*05e0*/  ISETP.NE.AND P1, PT, R13, RZ, PT ;  /* 0x000000ff0d00720c */ /* 0x000fe20003f25270 */
[----:B--2---:R0:W-:Y:S04]  /*05f0*/  STG.E desc[UR6][R8.64+0x20], R19 ;  /* 0x0000201308007986 */ /* 0x0041e8000c101906 */
[----:B---3--:R-:W2:Y:S01]  /*0600*/  LDG.E R21, desc[UR6][R10.64+0x1c] ;  /* 0x00001c060a157981 */ /* 0x008ea2000c1e1900 */
[----:B------:R-:W-:Y:S02]  /*0610*/  IADD3 R16, P2, PT, R8, 0x40, RZ ;  /* 0x0000004008107810 */ /* 0x000fe40007f5e0ff */
[----:B------:R-:W-:-:S03]  /*0620*/  IADD3 R12, PT, PT, R12, 0x10, RZ ;  /* 0x000000100c0c7810 */ /* 0x000fc60007ffe0ff */
[----:B----4-:R-:W-:Y:S01]  /*0630*/  IMAD.X R23, RZ, RZ, R9, P2 ;  /* 0x000000ffff177224 */ /* 0x010fe200010e0609 */
[----:B--2---:R0:W-:Y:S01]  /*0640*/  STG.E desc[UR6][R8.64+0x24], R21 ;  /* 0x0000241508007986 */ /* 0x0041e2000c101906 */
[----:B------:R-:W-:Y:S06]  /*0650*/  @P1 BRA `(.L_x_1) ;  /* 0xfffffffc00541947 */ /* 0x000fec000383ffff */
.L_x_0:
[----:B------:R-:W-:Y:S05]  /*0660*/  @!P0 EXIT ;  /* 0x000000000000894d */ /* 0x000fea0003800000 */
[----:B------:R-:W-:Y:S02]  /*0670*/  ISETP.GE.U32.AND P0, PT, R14, 0x8, PT ;  /* 0x000000080e00780c */ /* 0x000fe40003f06070 */
[----:B------:R-:W-:-:S04]  /*0680*/  LOP3.LUT R12, R6, 0x7, RZ, 0xc0, !PT ;  /* 0x00000007060c7812 */ /* 0x000fc800078ec0ff */
[----:B------:R-:W-:-:S07]  /*0690*/  ISETP.NE.AND P1, PT, R12, RZ, PT ;  /* 0x000000ff0c00720c */ /* 0x000fce0003f25270 */
[----:B------:R-:W-:Y:S06]  /*06a0*/  @!P0 BRA `(.L_x_2) ;  /* 0x0000000000548947 */ /* 0x000fec0003800000 */
[----:B0-----:R-:W0:Y:S01]  /*06b0*/  LDC.64 R10, c[0x0][0x3a8] ;  /* 0x0000ea00ff0a7b82 */ /* 0x001e220000000a00 */
[----:B------:R-:W-:-:S04]  /*06c0*/  IMAD.IADD R9, R0, 0x1, R7 ;  /* 0x0000000100097824 */ /* 0x000fc800078e0207 */
[----:B0-----:R-:W-:-:S05]  /*06d0*/  IMAD.WIDE R10, R9, 0x4, R10 ;  /* 0x00000004090a7825 */ /* 0x001fca00078e020a */
[----:B------:R-:W2:Y:S01]  /*06e0*/  LDG.E R13, desc[UR6][R10.64] ;  /* 0x000000060a0d7981 */ /* 0x000ea2000c1e1900 */
[----:B------:R-:W-:-:S05]  /*06f0*/  IMAD.WIDE.U32 R8, R7, 0x4, R4 ;  /* 0x0000000407087825 */ /* 0x000fca00078e0004 */
[----:B--2---:R0:W-:Y:S04]  /*0700*/  STG.E desc[UR6][R8.64+0xc], R13 ;  /* 0x00000c0d08007986 */ /* 0x0041e8000c101906 */
[----:B------:R-:W2:Y:S04]  /*0710*/  LDG.E R15, desc[UR6][R10.64+0x4] ;  /* 0x000004060a0f7981 */ /* 0x000ea8000c1e1900 */
[----:B--2---:R1:W-:Y:S04]  /*0720*/  STG.E desc[UR6][R8.64+0x10], R15 ;  /* 0x0000100f08007986 */ /* 0x0043e8000c101906 */
[----:B------:R-:W2:Y:S04]  /*0730*/  LDG.E R17, desc[UR6][R10.64+0x8] ;  /* 0x000008060a117981 */ /* 0x000ea8000c1e1900 */
[----:B--2---:R2:W-:Y:S04]  /*0740*/  STG.E desc[UR6][R8.64+0x14], R17 ;  /* 0x0000141108007986 */ /* 0x0045e8000c101906 */
[----:B------:R-:W3:Y:S04]  /*0750*/  LDG.E R19, desc[UR6][R10.64+0xc] ;  /* 0x00000c060a137981 */ /* 0x000ee8000c1e1900 */
[----:B---3--:R2:W-:Y:S04]  /*0760*/  STG.E desc[UR6][R8.64+0x18], R19 ;  /* 0x0000181308007986 */ /* 0x0085e8000c101906 */
[----:B------:R-:W3:Y:S04]  /*0770*/  LDG.E R21, desc[UR6][R10.64+0x10] ;  /* 0x000010060a157981 */ /* 0x000ee8000c1e1900 */
[----:B---3--:R2:W-:Y:S04]  /*0780*/  STG.E desc[UR6][R8.64+0x1c], R21 ;  /* 0x00001c1508007986 */ /* 0x0085e8000c101906 */
[----:B------:R-:W3:Y:S04]  /*0790*/  LDG.E R23, desc[UR6][R10.64+0x14] ;  /* 0x000014060a177981 */ /* 0x000ee8000c1e1900 */
[----:B---3--:R2:W-:Y:S04]  /*07a0*/  STG.E desc[UR6][R8.64+0x20], R23 ;  /* 0x0000201708007986 */ /* 0x0085e8000c101906 */
[----:B0-----:R-:W3:Y:S04]  /*07b0*/  LDG.E R13, desc[UR6][R10.64+0x18] ;  /* 0x000018060a0d7981 */ /* 0x001ee8000c1e1900 */
[----:B---3--:R2:W-:Y:S04]  /*07c0*/  STG.E desc[UR6][R8.64+0x24], R13 ;  /* 0x0000240d08007986 */ /* 0x0085e8000c101906 */
[----:B-1----:R-:W3:Y:S01]  /*07d0*/  LDG.E R15, desc[UR6][R10.64+0x1c] ;  /* 0x00001c060a0f7981 */ /* 0x002ee2000c1e1900 */
[----:B------:R-:W-:-:S03]  /*07e0*/  VIADD R7, R7, 0x8 ;  /* 0x0000000807077836 */ /* 0x000fc60000000000 */
[----:B---3--:R2:W-:Y:S04]  /*07f0*/  STG.E desc[UR6][R8.64+0x28], R15 ;  /* 0x0000280f08007986 */ /* 0x0085e8000c101906 */
.L_x_2:
[----:B------:R-:W-:Y:S05]  /*0800*/  @!P1 EXIT ;  /* 0x000000000000994d */ /* 0x000fea0003800000 */
[----:B------:R-:W-:Y:S02]  /*0810*/  ISETP.GE.U32.AND P0, PT, R12, 0x4, PT ;  /* 0x000000040c00780c */ /* 0x000fe40003f06070 */
[----:B------:R-:W-:-:S04]  /*0820*/  LOP3.LUT R6, R6, 0x3, RZ, 0xc0, !PT ;  /* 0x0000000306067812 */ /* 0x000fc800078ec0ff */
[----:B------:R-:W-:-:S07]  /*0830*/  ISETP.NE.AND P1, PT, R6, RZ, PT ;  /* 0x000000ff0600720c */ /* 0x000fce0003f25270 */
[----:B------:R-:W-:Y:S06]  /*0840*/  @!P0 BRA `(.L_x_3) ;  /* 0x0000000000348947 */ /* 0x000fec0003800000 */
[----:B0-2---:R-:W0:Y:S01]  /*0850*/  LDC.64 R8, c[0x0][0x3a8] ;  /* 0x0000ea00ff087b82 */ /* 0x005e220000000a00 */
[----:B------:R-:W-:-:S05]  /*0860*/  IADD3 R11, PT, PT, R0, R7, RZ ;  /* 0x00000007000b7210 */ /* 0x000fca0007ffe0ff */
[----:B0-----:R-:W-:-:S05]  /*0870*/  IMAD.WIDE R8, R11, 0x4, R8 ;  /* 0x000000040b087825 */ /* 0x001fca00078e0208 */
[----:B------:R-:W2:Y:S01]  /*0880*/  LDG.E R11, desc[UR6][R8.64] ;  /* 0x00000006080b7981 */ /* 0x000ea2000c1e1900 */
[----:B------:R-:W-:-:S05]  /*0890*/  IMAD.WIDE R4, R7, 0x4, R4 ;  /* 0x0000000407047825 */ /* 0x000fca00078e0204 */
[----:B--2---:R1:W-:Y:S04]  /*08a0*/  STG.E desc[UR6][R4.64+0xc], R11 ;  /* 0x00000c0b04007986 */ /* 0x0043e8000c101906 */
[----:B------:R-:W2:Y:S04]  /*08b0*/  LDG.E R13, desc[UR6][R8.64+0x4] ;  /* 0x00000406080d7981 */ /* 0x000ea8000c1e1900 */
[----:B--2---:R1:W-:Y:S04]  /*08c0*/  STG.E desc[UR6][R4.64+0x10], R13 ;  /* 0x0000100d04007986 */ /* 0x0043e8000c101906 */
[----:B------:R-:W2:Y:S04]  /*08d0*/  LDG.E R15, desc[UR6][R8.64+0x8] ;  /* 0x00000806080f7981 */ /* 0x000ea8000c1e1900 */
[----:B--2---:R1:W-:Y:S04]  /*08e0*/  STG.E desc[UR6][R4.64+0x14], R15 ;  /* 0x0000140f04007986 */ /* 0x0043e8000c101906 */
[----:B------:R-:W2:Y:S01]  /*08f0*/  LDG.E R17, desc[UR6][R8.64+0xc] ;  /* 0x00000c0608117981 */ /* 0x000ea2000c1e1900 */
[----:B------:R-:W-:-:S03]  /*0900*/  VIADD R7, R7, 0x4 ;  /* 0x0000000407077836 */ /* 0x000fc60000000000 */
[----:B--2---:R1:W-:Y:S04]  /*0910*/  STG.E desc[UR6][R4.64+0x18], R17 ;  /* 0x0000181104007986 */ /* 0x0043e8000c101906 */
.L_x_3:
[----:B------:R-:W-:Y:S05]  /*0920*/  @!P1 EXIT ;  /* 0x000000000000994d */ /* 0x000fea0003800000 */
[----:B01----:R-:W0:Y:S01]  /*0930*/  LDC.64 R4, c[0x0][0x3a8] ;  /* 0x0000ea00ff047b82 */ /* 0x003e220000000a00 */
[----:B------:R-:W-:Y:S01]  /*0940*/  IMAD.WIDE.U32 R2, R7, 0x4, R2 ;  /* 0x0000000407027825 */ /* 0x000fe200078e0002 */
[----:B------:R-:W-:-:S03]  /*0950*/  IADD3 R7, PT, PT, R0, R7, RZ ;  /* 0x0000000700077210 */ /* 0x000fc60007ffe0ff */
[----:B------:R-:W-:Y:S01]  /*0960*/  IMAD.MOV R6, RZ, RZ, -R6 ;  /* 0x000000ffff067224 */ /* 0x000fe200078e0a06 */
[----:B--2---:R-:W-:-:S04]  /*0970*/  IADD3 R8, P0, PT, R2, UR10, RZ ;  /* 0x0000000a02087c10 */ /* 0x004fc8000ff1e0ff */
[----:B------:R-:W-:-:S04]  /*0980*/  IADD3 R8, P1, PT, R8, 0xc, RZ ;  /* 0x0000000c08087810 */ /* 0x000fc80007f3e0ff */
[----:B------:R-:W-:-:S09]  /*0990*/  IADD3.X R11, PT, PT, RZ, UR11, R3, P1, P0 ;  /* 0x0000000bff0b7c10 */ /* 0x000fd20008fe0403 */
.L_x_4:
[----:B01----:R-:W-:-:S05]  /*09a0*/  IMAD.WIDE R2, R7, 0x4, R4 ;  /* 0x0000000407027825 */ /* 0x003fca00078e0204 */
[----:B------:R0:W2:Y:S01]  /*09b0*/  LDG.E R9, desc[UR6][R2.64] ;  /* 0x0000000602097981 */ /* 0x0000a2000c1e1900 */
[----:B------:R-:W-:Y:S01]  /*09c0*/  IADD3 R6, PT, PT, R6, 0x1, RZ ;  /* 0x0000000106067810 */ /* 0x000fe20007ffe0ff */
[----:B------:R-:W-:-:S03]  /*09d0*/  VIADD R7, R7, 0x1 ;  /* 0x0000000107077836 */ /* 0x000fc60000000000 */
[----:B------:R-:W-:Y:S02]  /*09e0*/  ISETP.NE.AND P0, PT, R6, RZ, PT ;  /* 0x000000ff0600720c */ /* 0x000fe40003f05270 */
[----:B0-----:R-:W-:Y:S01]  /*09f0*/  MOV R2, R8 ;  /* 0x0000000800027202 */ /* 0x001fe20000000f00 */
[----:B------:R-:W-:Y:S01]  /*0a00*/  IMAD.MOV.U32 R3, RZ, RZ, R11 ;  /* 0x000000ffff037224 */ /* 0x000fe200078e000b */
[----:B------:R-:W-:-:S04]  /*0a10*/  IADD3 R8, P1, PT, R8, 0x4, RZ ;  /* 0x0000000408087810 */ /* 0x000fc80007f3e0ff */
[----:B------:R-:W-:Y:S01]  /*0a20*/  IADD3.X R11, PT, PT, RZ, R11, RZ, P1, !PT ;  /* 0x0000000bff0b7210 */ /* 0x000fe20000ffe4ff */
[----:B--2---:R1:W-:Y:S04]  /*0a30*/  STG.E desc[UR6][R2.64], R9 ;  /* 0x0000000902007986 */ /* 0x0043e8000c101906 */
[----:B------:R-:W-:Y:S05]  /*0a40*/  @P0 BRA `(.L_x_4) ;  /* 0xfffffffc00d40947 */ /* 0x000fea000383ffff */
[----:B------:R-:W-:Y:S05]  /*0a50*/  EXIT ;  /* 0x000000000000794d */ /* 0x000fea0003800000 */
.L_x_5:
[----:B------:R-:W-:-:S00]  /*0a60*/  BRA `(.L_x_5) ;  /* 0xfffffffc00fc7947 */ /* 0x000fc0000383ffff */
[----:B------:R-:W-:-:S00]  /*0a70*/  NOP ;  /* 0x0000000000007918 */ /* 0x000fc00000000000 */
        /* <DEDUP_REMOVED lines=8> */
.L_x_25:


//--------------------- .text._Z14get_pooled_idxiiiiPKiPiS1_ --------------------------
	.section	.text._Z14get_pooled_idxiiiiPKiPiS1_,"ax",@progbits
	.align	128
        .global         _Z14get_pooled_idxiiiiPKiPiS1_
        .type           _Z14get_pooled_idxiiiiPKiPiS1_,@function
        .size           _Z14get_pooled_idxiiiiPKiPiS1_,(.L_x_26 - _Z14get_pooled_idxiiiiPKiPiS1_)
        .other          _Z14get_pooled_idxiiiiPKiPiS1_,@"STO_CUDA_ENTRY STV_DEFAULT"
_Z14get_pooled_idxiiiiPKiPiS1_:
.text._Z14get_pooled_idxiiiiPKiPiS1_:
[----:B------:R-:W-:Y:S01]  /*0000*/  LDC R1, c[0x0][0x37c] ;  /* 0x0000df00ff017b82 */ /* 0x000fe20000000800 */
[----:B------:R-:W0:Y:S07]  /*0010*/  S2R R0, SR_TID.X ;  /* 0x0000000000007919 */ /* 0x000e2e0000002100 */
[----:B------:R-:W0:Y:S01]  /*0020*/  S2UR UR4, SR_CTAID.X ;  /* 0x00000000000479c3 */ /* 0x000e220000002500 */
[----:B------:R-:W1:Y:S07]  /*0030*/  LDCU UR5, c[0x0][0x388] ;  /* 0x00007100ff0577ac */ /* 0x000e6e0008000800 */
[----:B------:R-:W0:Y:S01]  /*0040*/  LDC R9, c[0x0][0x360] ;  /* 0x0000d800ff097b82 */ /* 0x000e220000000800 */
[----:B-1----:R-:W-:-:S02]  /*0050*/  IMAD.U32 R8, RZ, RZ, UR5 ;  /* 0x00000005ff087e24 */ /* 0x002fc4000f8e00ff */
[----:B0-----:R-:W-:-:S05]  /*0060*/  IMAD R9, R9, UR4, R0 ;  /* 0x0000000409097c24 */ /* 0x001fca000f8e0200 */
[----:B------:R-:W-:-:S13]  /*0070*/  ISETP.GE.AND P0, PT, R9, R8, PT ;  /* 0x000000080900720c */ /* 0x000fda0003f06270 */
[----:B------:R-:W-:Y:S05]  /*0080*/  @P0 EXIT ;  /* 0x000000000000094d */ /* 0x000fea0003800000 */
[----:B------:R-:W0:Y:S01]  /*0090*/  LDCU UR5, c[0x0][0x384] ;  /* 0x00007080ff0577ac */ /* 0x000e220008000800 */
[----:B------:R-:W1:Y:S01]  /*00a0*/  S2UR UR4, SR_CTAID.Y ;  /* 0x00000000000479c3 */ /* 0x000e620000002600 */
[----:B------:R-:W-:Y:S01]  /*00b0*/  IMAD.MOV.U32 R0, RZ, RZ, RZ ;  /* 0x000000ffff007224 */ /* 0x000fe200078e00ff */
[----:B------:R-:W2:Y:S01]  /*00c0*/  LDCU.64 UR6, c[0x0][0x358] ;  /* 0x00006b00ff0677ac */ /* 0x000ea20008000a00 */
[----:B0-----:R-:W-:-:S09]  /*00d0*/  UISETP.GE.AND UP0, UPT, UR5, 0x1, UPT ;  /* 0x000000010500788c */ /* 0x001fd2000bf06270 */
[----:B-12---:R-:W-:Y:S05]  /*00e0*/  BRA.U !UP0, `(.L_x_6) ;  /* 0x0000000108747547 */ /* 0x006fea000b800000 */
[----:B------:R-:W0:Y:S01]  /*00f0*/  LDC R15, c[0x0][0x38c] ;  /* 0x0000e300ff0f7b82 */ /* 0x000e220000000800 */
[----:B------:R-:W-:Y:S01]  /*0100*/  HFMA2 R13, -RZ, RZ, 0, 0 ;  /* 0x00000000ff0d7431 */ /* 0x000fe200000001ff */
[----:B------:R-:W-:Y:S01]  /*0110*/  BSSY.RECONVERGENT B0, `(.L_x_6) ;  /* 0x000001a000007945 */ /* 0x000fe20003800200 */
[----:B------:R-:W-:Y:S01]  /*0120*/  IMAD R11, R8, UR4, R9 ;  /* 0x00000004080b7c24 */ /* 0x000fe2000f8e0209 */
[----:B------:R-:W1:Y:S01]  /*0130*/  LDCU UR5, c[0x0][0x388] ;  /* 0x00007100ff0577ac */ /* 0x000e620008000800 */
[----:B------:R-:W-:-:S03]  /*0140*/  IMAD.MOV.U32 R0, RZ, RZ, RZ ;  /* 0x000000ffff007224 */ /* 0x000fc600078e00ff */
[----:B------:R-:W2:Y:S08]  /*0150*/  LDC R10, c[0x0][0x384] ;  /* 0x0000e100ff0a7b82 */ /* 0x000eb00000000800 */
[----:B------:R-:W3:Y:S08]  /*0160*/  LDC.64 R2, c[0x0][0x398] ;  /* 0x0000e600ff027b82 */ /* 0x000ef00000000a00 */
[----:B-1----:R-:W4:Y:S02]  /*0170*/  LDC.64 R4, c[0x0][0x390] ;  /* 0x0000e400ff047b82 */ /* 0x002f240000000a00 */
.L_x_10:
[----:B------:R-:W-:Y:S02]  /*0180*/  IMAD.U32 R8, RZ, RZ, UR5 ;  /* 0x00000005ff087e24 */ /* 0x000fe4000f8e00ff */
[----:B--2---:R-:W-:-:S04]  /*0190*/  IMAD R6, R10, UR4, R13 ;  /* 0x000000040a067c24 */ /* 0x004fc8000f8e020d */
[----:B------:R-:W-:-:S04]  /*01a0*/  IMAD R7, R6, R8, R9 ;  /* 0x0000000806077224 */ /* 0x000fc800078e0209 */
[----:B----4-:R-:W-:-:S06]  /*01b0*/  IMAD.WIDE R6, R7, 0x4, R4 ;  /* 0x0000000407067825 */ /* 0x010fcc00078e0204 */
[----:B------:R-:W2:Y:S01]  /*01c0*/  LDG.E R6, desc[UR6][R6.64] ;  /* 0x0000000606067981 */ /* 0x000ea2000c1e1900 */
[----:B------:R-:W-:Y:S01]  /*01d0*/  BSSY.RELIABLE B1, `(.L_x_7) ;  /* 0x000000a000017945 */ /* 0x000fe20003800100 */
[----:B--2---:R-:W-:-:S13]  /*01e0*/  ISETP.NE.AND P0, PT, R6, RZ, PT ;  /* 0x000000ff0600720c */ /* 0x004fda0003f05270 */
[----:B------:R-:W-:Y:S05]  /*01f0*/  @!P0 BRA `(.L_x_8) ;  /* 0x00000000001c8947 */ /* 0x000fea0003800000 */
[----:B0-----:R-:W-:-:S13]  /*0200*/  ISETP.GE.AND P0, PT, R0, R15, PT ;  /* 0x0000000f0000720c */ /* 0x001fda0003f06270 */
[----:B------:R-:W-:Y:S05]  /*0210*/  @P0 BREAK.RELIABLE B1 ;  /* 0x0000000000010942 */ /* 0x000fea0003800100 */
[----:B------:R-:W-:Y:S05]  /*0220*/  @P0 BRA `(.L_x_9) ;  /* 0x0000000000200947 */ /* 0x000fea0003800000 */
[----:B------:R-:W-:Y:S01]  /*0230*/  IMAD R7, R11, R15, R0 ;  /* 0x0000000f0b077224 */ /* 0x000fe200078e0200 */
[----:B------:R-:W-:-:S03]  /*0240*/  IADD3 R0, PT, PT, R0, 0x1, RZ ;  /* 0x0000000100007810 */ /* 0x000fc60007ffe0ff */
[----:B---3--:R-:W-:-:S05]  /*0250*/  IMAD.WIDE R6, R7, 0x4, R2 ;  /* 0x0000000407067825 */ /* 0x008fca00078e0202 */
[----:B------:R1:W-:Y:S02]  /*0260*/  STG.E desc[UR6][R6.64], R13 ;  /* 0x0000000d06007986 */ /* 0x0003e4000c101906 */
.L_x_8:
[----:B------:R-:W-:Y:S05]  /*0270*/  BSYNC.RELIABLE B1 ;  /* 0x0000000000017941 */ /* 0x000fea0003800100 */
.L_x_7:
[----:B-1----:R-:W-:-:S05]  /*0280*/  VIADD R13, R13, 0x1 ;  /* 0x000000010d0d7836 */ /* 0x002fca0000000000 */
[----:B------:R-:W-:-:S13]  /*0290*/  ISETP.NE.AND P0, PT, R13, R10, PT ;  /* 0x0000000a0d00720c */ /* 0x000fda0003f05270 */
[----:B------:R-:W-:Y:S05]  /*02a0*/  @P0 BRA `(.L_x_10) ;  /* 0xfffffffc00b40947 */ /* 0x000fea000383ffff */
.L_x_9:
[----:B------:R-:W-:Y:S05]  /*02b0*/  BSYNC.RECONVERGENT B0 ;  /* 0x0000000000007941 */ /* 0x000fea0003800200 */
.L_x_6:
[----:B------:R-:W-:-:S13]  /*02c0*/  ISETP.NE.AND P0, PT, R0, RZ, PT ;  /* 0x000000ff0000720c */ /* 0x000fda0003f05270 */
[----:B---3--:R-:W1:Y:S01]  /*02d0*/  @!P0 LDC.64 R2, c[0x0][0x3a0] ;  /* 0x0000e800ff028b82 */ /* 0x008e620000000a00 */
[----:B------:R-:W-:Y:S01]  /*02e0*/  @!P0 IMAD R7, R8, UR4, R9 ;  /* 0x0000000408078c24 */ /* 0x000fe2000f8e0209 */
[----:B------:R-:W-:-:S03]  /*02f0*/  @!P0 MOV R5, 0x1 ;  /* 0x0000000100058802 */ /* 0x000fc60000000f00 */
[----:B-1----:R-:W-:-:S05]  /*0300*/  @!P0 IMAD.WIDE R2, R7, 0x4, R2 ;  /* 0x0000000407028825 */ /* 0x002fca00078e0202 */
[----:B------:R1:W-:Y:S01]  /*0310*/  @!P0 STG.E desc[UR6][R2.64], R5 ;  /* 0x0000000502008986 */ /* 0x0003e2000c101906 */
[----:B------:R-:W-:Y:S05]  /*0320*/  @!P0 EXIT ;  /* 0x000000000000894d */ /* 0x000fea0003800000 */
[----:B------:R-:W2:Y:S02]  /*0330*/  LDCU UR5, c[0x0][0x38c] ;  /* 0x00007180ff0577ac */ /* 0x000ea40008000800 */
[----:B--2---:R-:W-:-:S05]  /*0340*/  IMAD.U32 R13, RZ, RZ, UR5 ;  /* 0x00000005ff0d7e24 */ /* 0x004fca000f8e00ff */
[----:B------:R-:W-:-:S13]  /*0350*/  ISETP.GE.AND P0, PT, R0, R13, PT ;  /* 0x0000000d0000720c */ /* 0x000fda0003f06270 */
[----:B------:R-:W-:Y:S05]  /*0360*/  @P0 EXIT ;  /* 0x000000000000094d */ /* 0x000fea0003800000 */
[----:B-1----:R-:W-:Y:S01]  /*0370*/  IADD3 R2, PT, PT, -R0, R13, RZ ;  /* 0x0000000d00027210 */ /* 0x002fe20007ffe1ff */
[----:B------:R-:W-:Y:S01]  /*0380*/  IMAD R9, R8, UR4, R9 ;  /* 0x0000000408097c24 */ /* 0x000fe2000f8e0209 */
[----:B------:R-:W1:Y:S01]  /*0390*/  LDCU UR4, c[0x0][0x38c] ;  /* 0x00007180ff0477ac */ /* 0x000e620008000800 */
[----:B------:R-:W-:Y:S01]  /*03a0*/  BSSY.RECONVERGENT B0, `(.L_x_11) ;  /* 0x0000028000007945 */ /* 0x000fe20003800200 */
[----:B------:R-:W-:Y:S01]  /*03b0*/  LOP3.LUT P0, R12, R2, 0x3, RZ, 0xc0, !PT ;  /* 0x00000003020c7812 */ /* 0x000fe2000780c0ff */
[----:B------:R-:W-:-:S12]  /*03c0*/  IMAD.MOV.U32 R8, RZ, RZ, R0 ;  /* 0x000000ffff087224 */ /* 0x000fd800078e0000 */
[----:B------:R-:W-:Y:S05]  /*03d0*/  @!P0 BRA `(.L_x_12) ;  /* 0x0000000000908947 */ /* 0x000fea0003800000 */
[----:B------:R-:W-:Y:S01]  /*03e0*/  IABS R4, R0 ;  /* 0x0000000000047213 */ /* 0x000fe20000000000 */
[----:B------:R-:W2:Y:S01]  /*03f0*/  LDC.64 R2, c[0x0][0x398] ;  /* 0x0000e600ff027b82 */ /* 0x000ea20000000a00 */
[----:B------:R-:W-:Y:S02]  /*0400*/  IMAD R5, R9, R13, R0 ;  /* 0x0000000d09057224 */ /* 0x000fe400078e0200 */
[----:B------:R-:W3:Y:S01]  /*0410*/  I2F.RP R8, R4 ;  /* 0x0000000400087306 */ /* 0x000ee20000209400 */
[----:B------:R-:W-:-:S07]  /*0420*/  IMAD.MOV R12, RZ, RZ, -R12 ;  /* 0x000000ffff0c7224 */ /* 0x000fce00078e0a0c */
[----:B---3--:R-:W3:Y:S02]  /*0430*/  MUFU.RCP R8, R8 ;  /* 0x0000000800087308 */ /* 0x008ee40000001000 */
[----:B---3--:R-:W-:Y:S02]  /*0440*/  IADD3 R6, PT, PT, R8, 0xffffffe, RZ ;  /* 0x0ffffffe08067810 */ /* 0x008fe40007ffe0ff */
[----:B------:R-:W-:-:S04]  /*0450*/  MOV R8, R0 ;  /* 0x0000000000087202 */ /* 0x000fc80000000f00 */
[----:B------:R3:W4:Y:S02]  /*0460*/  F2I.FTZ.U32.TRUNC.NTZ R7, R6 ;  /* 0x0000000600077305 */ /* 0x000724000021f000 */
[----:B---3--:R-:W-:Y:S02]  /*0470*/  HFMA2 R6, -RZ, RZ, 0, 0 ;  /* 0x00000000ff067431 */ /* 0x008fe400000001ff */
[----:B----4-:R-:W-:-:S04]  /*0480*/  IMAD.MOV R11, RZ, RZ, -R7 ;  /* 0x000000ffff0b7224 */ /* 0x010fc800078e0a07 */
[----:B------:R-:W-:-:S04]  /*0490*/  IMAD R11, R11, R4, RZ ;  /* 0x000000040b0b7224 */ /* 0x000fc800078e02ff */
[----:B--2---:R-:W-:-:S07]  /*04a0*/  IMAD.HI.U32 R14, R7, R11, R6 ;  /* 0x0000000b070e7227 */ /* 0x004fce00078e0006 */
.L_x_13:
[----:B------:R-:W-:Y:S02]  /*04b0*/  IABS R6, R0 ;  /* 0x0000000000067213 */ /* 0x000fe40000000000 */
[----:B--2---:R-:W-:Y:S02]  /*04c0*/  IABS R7, R8 ;  /* 0x0000000800077213 */ /* 0x004fe40000000000 */
[----:B------:R-:W-:Y:S01]  /*04d0*/  ISETP.GE.AND P1, PT, R8, RZ, PT ;  /* 0x000000ff0800720c */ /* 0x000fe20003f26270 */
[----:B------:R-:W-:Y:S01]  /*04e0*/  IMAD.MOV R10, RZ, RZ, -R6 ;  /* 0x000000ffff0a7224 */ /* 0x000fe200078e0a06 */
[----:B-1----:R-:W-:Y:S01]  /*04f0*/  MOV R13, UR4 ;  /* 0x00000004000d7c02 */ /* 0x002fe20008000f00 */
[----:B------:R-:W-:-:S04]  /*0500*/  IMAD.HI.U32 R6, R14, R7, RZ ;  /* 0x000000070e067227 */ /* 0x000fc800078e00ff */
[----:B------:R-:W-:Y:S01]  /*0510*/  IMAD R7, R6, R10, R7 ;  /* 0x0000000a06077224 */ /* 0x000fe200078e0207 */
[----:B------:R-:W-:-:S04]  /*0520*/  IABS R6, R0 ;  /* 0x0000000000067213 */ /* 0x000fc80000000000 */
[----:B------:R-:W-:-:S13]  /*0530*/  ISETP.GT.U32.AND P0, PT, R4, R7, PT ;  /* 0x000000070400720c */ /* 0x000fda0003f04070 */
[----:B------:R-:W-:-:S04]  /*0540*/  @!P0 IADD3 R7, PT, PT, R7, -R6, RZ ;  /* 0x8000000607078210 */ /* 0x000fc80007ffe0ff */
[----:B------:R-:W-:-:S13]  /*0550*/  ISETP.GT.U32.AND P0, PT, R4, R7, PT ;  /* 0x000000070400720c */ /* 0x000fda0003f04070 */
[----:B------:R-:W-:-:S04]  /*0560*/  @!P0 IMAD.IADD R7, R7, 0x1, -R6 ;  /* 0x0000000107078824 */ /* 0x000fc800078e0a06 */
[----:B------:R-:W-:-:S04]  /*0570*/  @!P1 IMAD.MOV R7, RZ, RZ, -R7 ;  /* 0x000000ffff079224 */ /* 0x000fc800078e0a07 */
[----:B------:R-:W-:-:S04]  /*0580*/  IMAD R7, R9, R13, R7 ;  /* 0x0000000d09077224 */ /* 0x000fc800078e0207 */
[----:B------:R-:W-:-:S06]  /*0590*/  IMAD.WIDE R6, R7, 0x4, R2 ;  /* 0x0000000407067825 */ /* 0x000fcc00078e0202 */
[----:B------:R-:W2:Y:S01]  /*05a0*/  LDG.E R7, desc[UR6][R6.64] ;  /* 0x0000000606077981 */ /* 0x000ea2000c1e1900 */
[C---:B------:R-:W-:Y:S01]  /*05b0*/  IMAD.WIDE R10, R5.reuse, 0x4, R2 ;  /* 0x00000004050a7825 */ /* 0x040fe200078e0202 */
[----:B------:R-:W-:Y:S02]  /*05c0*/  IADD3 R12, PT, PT, R12, 0x1, RZ ;  /* 0x000000010c0c7810 */ /* 0x000fe40007ffe0ff */
[----:B------:R-:W-:Y:S01]  /*05d0*/  IADD3 R5, PT, PT, R5, 0x1, RZ ;  /* 0x0000000105057810 */ /* 0x000fe20007ffe0ff */
[----:B------:R-:W-:Y:S01]  /*05e0*/  VIADD R8, R8, 0x1 ;  /* 0x0000000108087836 */ /* 0x000fe20000000000 */
[----:B------:R-:W-:Y:S01]  /*05f0*/  ISETP.NE.AND P0, PT, R12, RZ, PT ;  /* 0x000000ff0c00720c */ /* 0x000fe20003f05270 */
[----:B--2---:R2:W-:-:S12]  /*0600*/  STG.E desc[UR6][R10.64], R7 ;  /* 0x000000070a007986 */ /* 0x0045d8000c101906 */
[----:B------:R-:W-:Y:S05]  /*0610*/  @P0 BRA `(.L_x_13) ;  /* 0xfffffffc00a40947 */ /* 0x000fea000383ffff */
.L_x_12:
[----:B-1----:R-:W-:Y:S05]  /*0620*/  BSYNC.RECONVERGENT B0 ;  /* 0x0000000000007941 */ /* 0x002fea0003800200 */
.L_x_11:
[----:B------:R-:W-:-:S05]  /*0630*/  IMAD.IADD R2, R0, 0x1, -R13 ;  /* 0x0000000100027824 */ /* 0x000fca00078e0a0d */
[----:B------:R-:W-:-:S13]  /*0640*/  ISETP.GT.U32.AND P0, PT, R2, -0x4, PT ;  /* 0xfffffffc0200780c */ /* 0x000fda0003f04070 */
[----:B------:R-:W-:Y:S05]  /*0650*/  @P0 EXIT ;  /* 0x000000000000094d */ /* 0x000fea0003800000 */
[-C--:B--2---:R-:W-:Y:S01]  /*0660*/  IABS R10, R0.reuse ;  /* 0x00000000000a7213 */ /* 0x084fe20000000000 */
[----:B------:R-:W1:Y:S01]  /*0670*/  LDC.64 R2, c[0x0][0x398] ;  /* 0x0000e600ff027b82 */ /* 0x000e620000000a00 */
[----:B------:R-:W-:Y:S01]  /*0680*/  ISETP.NE.AND P0, PT, R0, RZ, PT ;  /* 0x000000ff0000720c */ /* 0x000fe20003f05270 */
[----:B------:R-:W-:Y:S01]  /*0690*/  IMAD R13, R9, R13, R8 ;  /* 0x0000000d090d7224 */ /* 0x000fe200078e0208 */
[----:B------:R-:W2:Y:S01]  /*06a0*/  I2F.RP R6, R10 ;  /* 0x0000000a00067306 */ /* 0x000ea20000209400 */
[----:B------:R-:W-:Y:S01]  /*06b0*/  LOP3.LUT R12, RZ, R0, RZ, 0x33, !PT ;  /* 0x00000000ff0c7212 */ /* 0x000fe200078e33ff */
[----:B------:R-:W3:Y:S06]  /*06c0*/  LDCU UR4, c[0x0][0x38c] ;  /* 0x00007180ff0477ac */ /* 0x000eec0008000800 */
[----:B--2---:R-:W2:Y:S02]  /*06d0*/  MUFU.RCP R6, R6 ;  /* 0x0000000600067308 */ /* 0x004ea40000001000 */
[----:B--2---:R-:W-:-:S06]  /*06e0*/  IADD3 R4, PT, PT, R6, 0xffffffe, RZ ;  /* 0x0ffffffe06047810 */ /* 0x004fcc0007ffe0ff */
[----:B------:R2:W4:Y:S02]  /*06f0*/  F2I.FTZ.U32.TRUNC.NTZ R5, R4 ;  /* 0x0000000400057305 */ /* 0x000524000021f000 */
[----:B--2---:R-:W-:Y:S02]  /*0700*/  HFMA2 R4, -RZ, RZ, 0, 0 ;  /* 0x00000000ff047431 */ /* 0x004fe400000001ff */
[----:B----4-:R-:W-:-:S04]  /*0710*/  IMAD.MOV R11, RZ, RZ, -R5 ;  /* 0x000000ffff0b7224 */ /* 0x010fc800078e0a05 */
[----:B------:R-:W-:-:S04]  /*0720*/  IMAD R11, R11, R10, RZ ;  /* 0x0000000a0b0b7224 */ /* 0x000fc800078e02ff */
[----:B-1-3--:R-:W-:-:S07]  /*0730*/  IMAD.HI.U32 R11, R5, R11, R4 ;  /* 0x0000000b050b7227 */ /* 0x00afce00078e0004 */
.L_x_14:
[----:B-1----:R-:W-:Y:S02]  /*0740*/  IABS R5, R0 ;  /* 0x0000000000057213 */ /* 0x002fe40000000000 */
[----:B------:R-:W-:Y:S02]  /*0750*/  IABS R4, R8 ;  /* 0x0000000800047213 */ /* 0x000fe40000000000 */
[----:B0-----:R-:W-:Y:S01]  /*0760*/  IABS R15, R0 ;  /* 0x00000000000f7213 */ /* 0x001fe20000000000 */
[----:B------:R-:W-:Y:S01]  /*0770*/  IMAD.MOV R14, RZ, RZ, -R5 ;  /* 0x000000ffff0e7224 */ /* 0x000fe200078e0a05 */
[----:B------:R-:W-:Y:S01]  /*0780*/  ISETP.GE.AND P2, PT, R8, RZ, PT ;  /* 0x000000ff0800720c */ /* 0x000fe20003f46270 */
[----:B------:R-:W-:Y:S01]  /*0790*/  IMAD.HI.U32 R5, R11, R4, RZ ;  /* 0x000000040b057227 */ /* 0x000fe200078e00ff */
[----:B------:R-:W-:-:S03]  /*07a0*/  LOP3.LUT R16, RZ, R0, RZ, 0x33, !PT ;  /* 0x00000000ff107212 */ /* 0x000fc600078e33ff */
[----:B------:R-:W-:-:S05]  /*07b0*/  IMAD R5, R5, R14, R4 ;  /* 0x0000000e05057224 */ /* 0x000fca00078e0204 */
[----:B------:R-:W-:-:S13]  /*07c0*/  ISETP.GT.U32.AND P1, PT, R10, R5, PT ;  /* 0x000000050a00720c */ /* 0x000fda0003f24070 */
[----:B------:R-:W-:-:S04]  /*07d0*/  @!P1 IADD3 R5, PT, PT, R5, -R15, RZ ;  /* 0x8000000f05059210 */ /* 0x000fc80007ffe0ff */
[----:B------:R-:W-:-:S13]  /*07e0*/  ISETP.GT.U32.AND P1, PT, R10, R5, PT ;  /* 0x000000050a00720c */ /* 0x000fda0003f24070 */
[----:B------:R-:W-:Y:S01]  /*07f0*/  @!P1 IMAD.IADD R5, R5, 0x1, -R15 ;  /* 0x0000000105059824 */ /* 0x000fe200078e0a0f */
[----:B------:R-:W-:-:S04]  /*0800*/  ISETP.NE.AND P1, PT, R0, RZ, PT ;  /* 0x000000ff0000720c */ /* 0x000fc80003f25270 */
[----:B------:R-:W-:-:S04]  /*0810*/  @!P2 IADD3 R5, PT, PT, -R5, RZ, RZ ;  /* 0x000000ff0505a210 */ /* 0x000fc80007ffe1ff */
[----:B------:R-:W-:-:S05]  /*0820*/  SEL R4, R16, R5, !P1 ;  /* 0x0000000510047207 */ /* 0x000fca0004800000 */
[----:B------:R-:W-:-:S04]  /*0830*/  IMAD R7, R9, UR4, R4 ;  /* 0x0000000409077c24 */ /* 0x000fc8000f8e0204 */
[----:B------:R-:W-:-:S05]  /*0840*/  IMAD.WIDE R6, R7, 0x4, R2 ;  /* 0x0000000407067825 */ /* 0x000fca00078e0202 */
[----:B------:R0:W2:Y:S01]  /*0850*/  LDG.E R19, desc[UR6][R6.64] ;  /* 0x0000000606137981 */ /* 0x0000a2000c1e1900 */
[----:B------:R-:W1:Y:S01]  /*0860*/  I2F.RP R20, R15 ;  /* 0x0000000f00147306 */ /* 0x000e620000209400 */
[----:B------:R-:W-:-:S05]  /*0870*/  VIADD R18, R8, 0x1 ;  /* 0x0000000108127836 */ /* 0x000fca0000000000 */
[----:B------:R-:W-:Y:S02]  /*0880*/  IABS R22, R18 ;  /* 0x0000001200167213 */ /* 0x000fe40000000000 */
[----:B------:R-:W-:Y:S01]  /*0890*/  ISETP.GE.AND P3, PT, R18, RZ, PT ;  /* 0x000000ff1200720c */ /* 0x000fe20003f66270 */
[----:B-1----:R-:W1:Y:S02]  /*08a0*/  MUFU.RCP R20, R20 ;  /* 0x0000001400147308 */ /* 0x002e640000001000 */
[----:B-1----:R-:W-:-:S06]  /*08b0*/  VIADD R21, R20, 0xffffffe ;  /* 0x0ffffffe14157836 */ /* 0x002fcc0000000000 */
[----:B------:R-:W1:Y:S02]  /*08c0*/  F2I.FTZ.U32.TRUNC.NTZ R5, R21 ;  /* 0x0000001500057305 */ /* 0x000e64000021f000 */
[----:B-1----:R-:W-:-:S05]  /*08d0*/  IADD3 R4, PT, PT, RZ, -R5, RZ ;  /* 0x80000005ff047210 */ /* 0x002fca0007ffe0ff */
[----:B------:R-:W-:Y:S01]  /*08e0*/  IMAD R17, R4, R15, RZ ;  /* 0x0000000f04117224 */ /* 0x000fe200078e02ff */
[----:B------:R-:W-:-:S05]  /*08f0*/  MOV R4, RZ ;  /* 0x000000ff00047202 */ /* 0x000fca0000000f00 */
[----:B------:R-:W-:-:S04]  /*0900*/  IMAD.HI.U32 R17, R5, R17, R4 ;  /* 0x0000001105117227 */ /* 0x000fc800078e0004 */
[----:B------:R-:W-:-:S04]  /*0910*/  IMAD.MOV.U32 R4, RZ, RZ, R22 ;  /* 0x000000ffff047224 */ /* 0x000fc800078e0016 */
[----:B------:R-:W-:-:S04]  /*0920*/  IMAD.HI.U32 R5, R17, R4, RZ ;  /* 0x0000000411057227 */ /* 0x000fc800078e00ff */
[----:B------:R-:W-:-:S05]  /*0930*/  IMAD R4, R5, R14, R4 ;  /* 0x0000000e05047224 */ /* 0x000fca00078e0204 */
[----:B------:R-:W-:-:S13]  /*0940*/  ISETP.GT.U32.AND P2, PT, R15, R4, PT ;  /* 0x000000040f00720c */ /* 0x000fda0003f44070 */
[----:B------:R-:W-:-:S04]  /*0950*/  @!P2 IADD3 R4, PT, PT, R4, -R15, RZ ;  /* 0x8000000f0404a210 */ /* 0x000fc80007ffe0ff */
[----:B------:R-:W-:-:S13]  /*0960*/  ISETP.GT.U32.AND P2, PT, R15, R4, PT ;  /* 0x000000040f00720c */ /* 0x000fda0003f44070 */
[----:B------:R-:W-:-:S05]  /*0970*/  @!P2 IMAD.IADD R4, R4, 0x1, -R15 ;  /* 0x000000010404a824 */ /* 0x000fca00078e0a0f */
[----:B------:R-:W-:-:S04]  /*0980*/  @!P3 IADD3 R4, PT, PT, -R4, RZ, RZ ;  /* 0x000000ff0404b210 */ /* 0x000fc80007ffe1ff */
[----:B------:R-:W-:-:S05]  /*0990*/  SEL R4, R16, R4, !P1 ;  /* 0x0000000410047207 */ /* 0x000fca0004800000 */
[----:B0-----:R-:W-:Y:S02]  /*09a0*/  IMAD R7, R9, UR4, R4 ;  /* 0x0000000409077c24 */ /* 0x001fe4000f8e0204 */
[----:B------:R-:W-:-:S04]  /*09b0*/  IMAD.WIDE R4, R13, 0x4, R2 ;  /* 0x000000040d047825 */ /* 0x000fc800078e0202 */
[----:B------:R-:W-:Y:S01]  /*09c0*/  IMAD.WIDE R6, R7, 0x4, R2 ;  /* 0x0000000407067825 */ /* 0x000fe200078e0202 */
[----:B--2---:R0:W-:Y:S04]  /*09d0*/  STG.E desc[UR6][R4.64], R19 ;  /* 0x0000001304007986 */ /* 0x0041e8000c101906 */
[----:B------:R1:W2:Y:S01]  /*09e0*/  LDG.E R21, desc[UR6][R6.64] ;  /* 0x0000000606157981 */ /* 0x0002a2000c1e1900 */
[----:B------:R-:W-:-:S05]  /*09f0*/  VIADD R18, R8, 0x2 ;  /* 0x0000000208127836 */ /* 0x000fca0000000000 */
[----:B------:R-:W-:Y:S02]  /*0a00*/  IABS R20, R18 ;  /* 0x0000001200147213 */ /* 0x000fe40000000000 */
[----:B------:R-:W-:-:S03]  /*0a10*/  ISETP.GE.AND P3, PT, R18, RZ, PT ;  /* 0x000000ff1200720c */ /* 0x000fc60003f66270 */
        /* <DEDUP_REMOVED lines=8> */
[----:B-1----:R-:W-:-:S04]  /*0aa0*/  IMAD R7, R9, UR4, R16 ;  /* 0x0000000409077c24 */ /* 0x002fc8000f8e0210 */
[----:B------:R-:W-:Y:S01]  /*0ab0*/  IMAD.WIDE R6, R7, 0x4, R2 ;  /* 0x0000000407067825 */ /* 0x000fe200078e0202 */
[----:B--2---:R1:W-:Y:S04]  /*0ac0*/  STG.E desc[UR6][R4.64+0x4], R21 ;  /* 0x0000041504007986 */ /* 0x0043e8000c101906 */
[----:B0-----:R0:W2:Y:S01]  /*0ad0*/  LDG.E R19, desc[UR6][R6.64] ;  /* 0x0000000606137981 */ /* 0x0010a2000c1e1900 */
        /* <DEDUP_REMOVED lines=11> */
[----:B0-----:R-:W-:-:S04]  /*0b90*/  IMAD R7, R9, UR4, R14 ;  /* 0x0000000409077c24 */ /* 0x001fc8000f8e020e */
[----:B------:R-:W-:Y:S01]  /*0ba0*/  IMAD.WIDE R6, R7, 0x4, R2 ;  /* 0x0000000407067825 */ /* 0x000fe200078e0202 */
[----:B--2---:R1:W-:Y:S05]  /*0bb0*/  STG.E desc[UR6][R4.64+0x8], R19 ;  /* 0x0000081304007986 */ /* 0x0043ea000c101906 */
[----:B------:R-:W2:Y:S01]  /*0bc0*/  LDG.E R7, desc[UR6][R6.64] ;  /* 0x0000000606077981 */ /* 0x000ea2000c1e1900 */
[----:B------:R-:W-:Y:S01]  /*0bd0*/  VIADD R8, R8, 0x4 ;  /* 0x0000000408087836 */ /* 0x000fe20000000000 */
[----:B------:R-:W-:-:S04]  /*0be0*/  IADD3 R13, PT, PT, R13, 0x4, RZ ;  /* 0x000000040d0d7810 */ /* 0x000fc80007ffe0ff */
[----:B------:R-:W-:Y:S01]  /*0bf0*/  ISETP.NE.AND P1, PT, R8, UR4, PT ;  /* 0x0000000408007c0c */ /* 0x000fe2000bf25270 */
[----:B--2---:R1:W-:-:S12]  /*0c00*/  STG.E desc[UR6][R4.64+0xc], R7 ;  /* 0x00000c0704007986 */ /* 0x0043d8000c101906 */
[----:B------:R-:W-:Y:S05]  /*0c10*/  @P1 BRA `(.L_x_14) ;  /* 0xfffffff800c81947 */ /* 0x000fea000383ffff */
[----:B------:R-:W-:Y:S05]  /*0c20*/  EXIT ;  /* 0x000000000000794d */ /* 0x000fea0003800000 */
.L_x_15:
        /* <DEDUP_REMOVED lines=13> */
.L_x_26:


//--------------------- .text._Z19assign_pts_to_box3diiiPKfS0_Pi --------------------------
	.section	.text._Z19assign_pts_to_box3diiiPKfS0_Pi,"ax",@progbits
	.align	128
        .global         _Z19assign_pts_to_box3diiiPKfS0_Pi
        .type           _Z19assign_pts_to_box3diiiPKfS0_Pi,@function
        .size           _Z19assign_pts_to_box3diiiPKfS0_Pi,(.L_x_27 - _Z19assign_pts_to_box3diiiPKfS0_Pi)
        .other          _Z19assign_pts_to_box3diiiPKfS0_Pi,@"STO_CUDA_ENTRY STV_DEFAULT"
_Z19assign_pts_to_box3diiiPKfS0_Pi:
.text._Z19assign_pts_to_box3diiiPKfS0_Pi:
[----:B------:R-:W-:Y:S01]  /*0000*/  LDC R1, c[0x0][0x37c] ;  /* 0x0000df00ff017b82 */ /* 0x000fe20000000800 */
[----:B------:R-:W0:Y:S07]  /*0010*/  S2R R3, SR_TID.X ;  /* 0x0000000000037919 */ /* 0x000e2e0000002100 */
[----:B------:R-:W0:Y:S01]  /*0020*/  S2UR UR4, SR_CTAID.X ;  /* 0x00000000000479c3 */ /* 0x000e220000002500 */
[----:B------:R-:W1:Y:S01]  /*0030*/  LDCU.64 UR8, c[0x0][0x380] ;  /* 0x00007000ff0877ac */ /* 0x000e620008000a00 */
[----:B------:R-:W2:Y:S06]  /*0040*/  S2R R5, SR_CTAID.Z ;  /* 0x0000000000057919 */ /* 0x000eac0000002700 */
[----:B------:R-:W0:Y:S08]  /*0050*/  LDC R0, c[0x0][0x360] ;  /* 0x0000d800ff007b82 */ /* 0x000e300000000800 */
[----:B------:R-:W3:Y:S08]  /*0060*/  S2UR UR5, SR_CTAID.Y ;  /* 0x00000000000579c3 */ /* 0x000ef00000002600 */
[----:B------:R-:W3:Y:S01]  /*0070*/  LDC R6, c[0x0][0x388] ;  /* 0x0000e200ff067b82 */ /* 0x000ee20000000800 */
[----:B0-----:R-:W-:Y:S01]  /*0080*/  IMAD R0, R0, UR4, R3 ;  /* 0x0000000400007c24 */ /* 0x001fe2000f8e0203 */
[----:B---3--:R-:W-:-:S04]  /*0090*/  ISETP.LE.AND P0, PT, R6, UR5, PT ;  /* 0x0000000506007c0c */ /* 0x008fc8000bf03270 */
[----:B-1----:R-:W-:-:S04]  /*00a0*/  ISETP.GE.OR P0, PT, R0, UR9, P0 ;  /* 0x0000000900007c0c */ /* 0x002fc80008706670 */
[----:B--2---:R-:W-:-:S13]  /*00b0*/  ISETP.GE.OR P0, PT, R5, UR8, P0 ;  /* 0x0000000805007c0c */ /* 0x004fda0008706670 */
[----:B------:R-:W-:Y:S05]  /*00c0*/  @P0 EXIT ;  /* 0x000000000000094d */ /* 0x000fea0003800000 */
[----:B------:R-:W0:Y:S01]  /*00d0*/  LDC.64 R2, c[0x0][0x3a0] ;  /* 0x0000e800ff027b82 */ /* 0x000e220000000a00 */
[----:B------:R-:W1:Y:S01]  /*00e0*/  LDCU.64 UR6, c[0x0][0x358] ;  /* 0x00006b00ff0677ac */ /* 0x000e620008000a00 */
[C---:B------:R-:W-:Y:S02]  /*00f0*/  IMAD R0, R5.reuse, UR9, R0 ;  /* 0x0000000905007c24 */ /* 0x040fe4000f8e0200 */
[-C--:B------:R-:W-:Y:S02]  /*0100*/  IMAD R4, R5, R6.reuse, UR5 ;  /* 0x0000000505047e24 */ /* 0x080fe4000f8e0206 */
[----:B------:R-:W-:Y:S02]  /*0110*/  IMAD R5, R0, R6, UR5 ;  /* 0x0000000500057e24 */ /* 0x000fe4000f8e0206 */
[----:B------:R-:W2:Y:S01]  /*0120*/  LDC.64 R10, c[0x0][0x398] ;  /* 0x0000e600ff0a7b82 */ /* 0x000ea20000000a00 */
[----:B------:R-:W-:Y:S02]  /*0130*/  IMAD R7, R4, 0x7, RZ ;  /* 0x0000000704077824 */ /* 0x000fe400078e02ff */
[----:B0-----:R-:W-:-:S05]  /*0140*/  IMAD.WIDE R2, R5, 0x4, R2 ;  /* 0x0000000405027825 */ /* 0x001fca00078e0202 */
[----:B------:R-:W0:Y:S01]  /*0150*/  LDC.64 R4, c[0x0][0x390] ;  /* 0x0000e400ff047b82 */ /* 0x000e220000000a00 */
[----:B-1----:R1:W-:Y:S01]  /*0160*/  STG.E desc[UR6][R2.64], RZ ;  /* 0x000000ff02007986 */ /* 0x0023e2000c101906 */
[----:B--2---:R-:W-:-:S05]  /*0170*/  IMAD.WIDE.U32 R10, R7, 0x4, R10 ;  /* 0x00000004070a7825 */ /* 0x004fca00078e000a */
[----:B------:R-:W2:Y:S04]  /*0180*/  LDG.E R15, desc[UR6][R10.64+0x14] ;  /* 0x000014060a0f7981 */ /* 0x000ea8000c1e1900 */
[----:B------:R-:W3:Y:S01]  /*0190*/  LDG.E R14, desc[UR6][R10.64+0x8] ;  /* 0x000008060a0e7981 */ /* 0x000ee2000c1e1900 */
[----:B------:R-:W-:-:S04]  /*01a0*/  IMAD R7, R0, 0x3, RZ ;  /* 0x0000000300077824 */ /* 0x000fc800078e02ff */
[----:B0-----:R-:W-:-:S05]  /*01b0*/  IMAD.WIDE R4, R7, 0x4, R4 ;  /* 0x0000000407047825 */ /* 0x001fca00078e0204 */
[----:B------:R-:W4:Y:S01]  /*01c0*/  LDG.E R0, desc[UR6][R4.64+0x8] ;  /* 0x0000080604007981 */ /* 0x000f22000c1e1900 */
[----:B------:R-:W-:Y:S01]  /*01d0*/  BSSY.RECONVERGENT B0, `(.L_x_16) ;  /* 0x0000110000007945 */ /* 0x000fe20003800200 */
[----:B--2---:R-:W0:Y:S08]  /*01e0*/  F2F.F64.F32 R6, R15 ;  /* 0x0000000f00067310 */ /* 0x004e300000201800 */
[----:B---3--:R-:W2:Y:S01]  /*01f0*/  F2F.F64.F32 R8, R14 ;  /* 0x0000000e00087310 */ /* 0x008ea20000201800 */
[----:B0-----:R-:W-:-:S08]  /*0200*/  DMUL R6, R6, 0.5 ;  /* 0x3fe0000006067828 */ /* 0x001fd00000000000 */
[----:B--2---:R-:W-:-:S10]  /*0210*/  DADD R8, R6, R8 ;  /* 0x0000000006087229 */ /* 0x004fd40000000008 */
[----:B------:R-:W4:Y:S02]  /*0220*/  F2F.F32.F64 R9, R8 ;  /* 0x0000000800097310 */ /* 0x000f240000301000 */
[----:B----4-:R-:W-:-:S06]  /*0230*/  FADD R0, R0, -R9 ;  /* 0x8000000900007221 */ /* 0x010fcc0000000000 */
[----:B------:R-:W0:Y:S02]  /*0240*/  F2F.F64.F32 R12, |R0| ;  /* 0x40000000000c7310 */ /* 0x000e240000201800 */
[----:B0-----:R-:W-:Y:S01]  /*0250*/  DSETP.GEU.AND P0, PT, R6, R12, PT ;  /* 0x0000000c0600722a */ /* 0x001fe20003f0e000 */
[----:B------:R-:W-:-:S13]  /*0260*/  IMAD.MOV.U32 R13, RZ, RZ, RZ ;  /* 0x000000ffff0d7224 */ /* 0x000fda00078e00ff */
[----:B-1----:R-:W-:Y:S05]  /*0270*/  @!P0 BRA `(.L_x_17) ;  /* 0x0000001000148947 */ /* 0x002fea0003800000 */
[----:B------:R-:W2:Y:S04]  /*0280*/  LDG.E R20, desc[UR6][R10.64+0x18] ;  /* 0x000018060a147981 */ /* 0x000ea8000c1e1900 */
[----:B------:R-:W3:Y:S04]  /*0290*/  LDG.E R13, desc[UR6][R4.64+0x4] ;  /* 0x00000406040d7981 */ /* 0x000ee8000c1e1900 */
[----:B------:R-:W3:Y:S04]  /*02a0*/  LDG.E R8, desc[UR6][R10.64+0x4] ;  /* 0x000004060a087981 */ /* 0x000ee8000c1e1900 */
[----:B------:R3:W4:Y:S04]  /*02b0*/  LDG.E R12, desc[UR6][R4.64] ;  /* 0x00000006040c7981 */ /* 0x000728000c1e1900 */
[----:B------:R-:W4:Y:S04]  /*02c0*/  LDG.E R9, desc[UR6][R10.64] ;  /* 0x000000060a097981 */ /* 0x000f28000c1e1900 */
[----:B------:R-:W5:Y:S04]  /*02d0*/  LDG.E R7, desc[UR6][R10.64+0x10] ;  /* 0x000010060a077981 */ /* 0x000f68000c1e1900 */
[----:B------:R0:W5:Y:S01]  /*02e0*/  LDG.E R6, desc[UR6][R10.64+0xc] ;  /* 0x00000c060a067981 */ /* 0x000162000c1e1900 */
[----:B--2---:R-:W-:-:S06]  /*02f0*/  FMUL R0, R20, -0.63661974668502807617 ;  /* 0xbf22f98314007820 */ /* 0x004fcc0000400000 */
[----:B------:R-:W1:Y:S01]  /*0300*/  F2I.NTZ R0, R0 ;  /* 0x0000000000007305 */ /* 0x000e620000203100 */
[----:B------:R-:W-:Y:S02]  /*0310*/  FSETP.GE.AND P0, PT, |R20|, 105615, PT ;  /* 0x47ce47801400780b */ /* 0x000fe40003f06200 */
[----:B-1----:R-:W-:-:S05]  /*0320*/  I2FP.F32.S32 R15, R0 ;  /* 0x00000000000f7245 */ /* 0x002fca0000201400 */
[----:B------:R-:W-:-:S04]  /*0330*/  FFMA R14, R15, -1.5707962512969970703, -R20 ;  /* 0xbfc90fda0f0e7823 */ /* 0x000fc80000000814 */
[----:B------:R-:W-:Y:S01]  /*0340*/  FFMA R14, R15, -7.5497894158615963534e-08, R14 ;  /* 0xb3a221680f0e7823 */ /* 0x000fe2000000000e */
[----:B---3--:R-:W-:-:S03]  /*0350*/  FADD R5, -R8, R13 ;  /* 0x0000000d08057221 */ /* 0x008fc60000000100 */
[----:B------:R-:W-:Y:S01]  /*0360*/  FFMA R14, R15, -5.3903029534742383927e-15, R14 ;  /* 0xa7c234c50f0e7823 */ /* 0x000fe2000000000e */
[----:B------:R-:W-:Y:S01]  /*0370*/  P2R R8, PR, RZ, 0x1 ;  /* 0x00000001ff087803 */ /* 0x000fe20000000000 */
[----:B----4-:R-:W-:Y:S01]  /*0380*/  FADD R4, -R9, R12 ;  /* 0x0000000c09047221 */ /* 0x010fe20000000100 */
[----:B------:R-:W-:Y:S01]  /*0390*/  FADD R8, -R20, -RZ ;  /* 0x800000ff14087221 */ /* 0x000fe20000000100 */
[----:B------:R-:W-:Y:S02]  /*03a0*/  IMAD.MOV.U32 R21, RZ, RZ, R0 ;  /* 0x000000ffff157224 */ /* 0x000fe400078e0000 */
[----:B0-----:R-:W-:Y:S01]  /*03b0*/  IMAD.MOV.U32 R11, RZ, RZ, R14 ;  /* 0x000000ffff0b7224 */ /* 0x001fe200078e000e */
[----:B------:R-:W-:Y:S06]  /*03c0*/  @!P0 BRA `(.L_x_18) ;  /* 0x0000000400748947 */ /* 0x000fec0003800000 */
[----:B------:R-:W-:-:S13]  /*03d0*/  FSETP.NEU.AND P0, PT, |R20|, +INF , PT ;  /* 0x7f8000001400780b */ /* 0x000fda0003f0d200 */
[----:B------:R-:W-:Y:S01]  /*03e0*/  @!P0 FMUL R11, RZ, -R20 ;  /* 0x80000014ff0b8220 */ /* 0x000fe20000400000 */
[----:B------:R-:W-:Y:S01]  /*03f0*/  @!P0 IMAD.MOV.U32 R0, RZ, RZ, RZ ;  /* 0x000000ffff008224 */ /* 0x000fe200078e00ff */
[----:B------:R-:W-:Y:S06]  /*0400*/  @!P0 BRA `(.L_x_18) ;  /* 0x0000000400648947 */ /* 0x000fec0003800000 */
[----:B------:R-:W-:Y:S02]  /*0410*/  SHF.L.U32 R0, R8, 0x8, RZ ;  /* 0x0000000808007819 */ /* 0x000fe400000006ff */
[----:B------:R-:W-:Y:S01]  /*0420*/  CS2R R22, SRZ ;  /* 0x0000000000167805 */ /* 0x000fe2000001ff00 */
[----:B------:R-:W-:Y:S01]  /*0430*/  IMAD.MOV.U32 R25, RZ, RZ, RZ ;  /* 0x000000ffff197224 */ /* 0x000fe200078e00ff */
[----:B------:R-:W0:Y:S01]  /*0440*/  LDCU.64 UR8, c[0x4][URZ] ;  /* 0x01000000ff0877ac */ /* 0x000e220008000a00 */
[----:B------:R-:W-:Y:S01]  /*0450*/  LOP3.LUT R0, R0, 0x80000000, RZ, 0xfc, !PT ;  /* 0x8000000000007812 */ /* 0x000fe200078efcff */
[----:B------:R-:W-:-:S06]  /*0460*/  UMOV UR4, URZ ;  /* 0x000000ff00047c82 */ /* 0x000fcc0008000000 */
.L_x_19:
[----:B0-----:R-:W-:Y:S02]  /*0470*/  IMAD.U32 R11, RZ, RZ, UR9 ;  /* 0x00000009ff0b7e24 */ /* 0x001fe4000f8e00ff */
[----:B------:R-:W-:-:S05]  /*0480*/  IMAD.U32 R10, RZ, RZ, UR8 ;  /* 0x00000008ff0a7e24 */ /* 0x000fca000f8e00ff */
[----:B------:R-:W2:Y:S01]  /*0490*/  LDG.E.CONSTANT R11, desc[UR6][R10.64] ;  /* 0x000000060a0b7981 */ /* 0x000ea2000c1e9900 */
[----:B------:R-:W-:Y:S01]  /*04a0*/  UIADD3 UR4, UPT, UPT, UR4, 0x1, URZ ;  /* 0x0000000104047890 */ /* 0x000fe2000fffe0ff */
[C---:B------:R-:W-:Y:S01]  /*04b0*/  ISETP.EQ.AND P0, PT, R22.reuse, RZ, PT ;  /* 0x000000ff1600720c */ /* 0x040fe20003f02270 */
[----:B------:R-:W-:Y:S01]  /*04c0*/  UIADD3 UR8, UP1, UPT, UR8, 0x4, URZ ;  /* 0x0000000408087890 */ /* 0x000fe2000ff3e0ff */
[C---:B------:R-:W-:Y:S01]  /*04d0*/  ISETP.EQ.AND P1, PT, R22.reuse, 0x4, PT ;  /* 0x000000041600780c */ /* 0x040fe20003f22270 */
[----:B------:R-:W-:Y:S01]  /*04e0*/  UISETP.NE.AND UP0, UPT, UR4, 0x6, UPT ;  /* 0x000000060400788c */ /* 0x000fe2000bf05270 */
[C---:B------:R-:W-:Y:S01]  /*04f0*/  ISETP.EQ.AND P3, PT, R22.reuse, 0xc, PT ;  /* 0x0000000c1600780c */ /* 0x040fe20003f62270 */
[----:B------:R-:W-:Y:S01]  /*0500*/  UIADD3.X UR9, UPT, UPT, URZ, UR9, URZ, UP1, !UPT ;  /* 0x00000009ff097290 */ /* 0x000fe20008ffe4ff */
[C---:B------:R-:W-:Y:S02]  /*0510*/  ISETP.EQ.AND P4, PT, R22.reuse, 0x10, PT ;  /* 0x000000101600780c */ /* 0x040fe40003f82270 */
[----:B------:R-:W-:Y:S01]  /*0520*/  ISETP.EQ.AND P5, PT, R22, 0x14, PT ;  /* 0x000000141600780c */ /* 0x000fe20003fa2270 */
[----:B--2---:R-:W-:-:S03]  /*0530*/  IMAD.WIDE.U32 R12, R11, R0, RZ ;  /* 0x000000000b0c7225 */ /* 0x004fc600078e00ff */
[----:B------:R-:W-:-:S04]  /*0540*/  IADD3 R12, P2, PT, R12, R23, RZ ;  /* 0x000000170c0c7210 */ /* 0x000fc80007f5e0ff */
[-C--:B------:R-:W-:Y:S01]  /*0550*/  @P0 MOV R9, R12.reuse ;  /* 0x0000000c00090202 */ /* 0x080fe20000000f00 */
[----:B------:R-:W-:Y:S01]  /*0560*/  IMAD.X R23, R13, 0x1, R25, P2 ;  /* 0x000000010d177824 */ /* 0x000fe200010e0619 */
[C---:B------:R-:W-:Y:S01]  /*0570*/  ISETP.EQ.AND P2, PT, R22.reuse, 0x8, PT ;  /* 0x000000081600780c */ /* 0x040fe20003f42270 */
[--C-:B------:R-:W-:Y:S02]  /*0580*/  @P1 IMAD.MOV.U32 R15, RZ, RZ, R12.reuse ;  /* 0x000000ffff0f1224 */ /* 0x100fe400078e000c */
[----:B------:R-:W-:Y:S01]  /*0590*/  @P5 MOV R19, R12 ;  /* 0x0000000c00135202 */ /* 0x000fe20000000f00 */
[--C-:B------:R-:W-:Y:S02]  /*05a0*/  @P3 IMAD.MOV.U32 R17, RZ, RZ, R12.reuse ;  /* 0x000000ffff113224 */ /* 0x100fe400078e000c */
[----:B------:R-:W-:Y:S02]  /*05b0*/  @P4 IMAD.MOV.U32 R18, RZ, RZ, R12 ;  /* 0x000000ffff124224 */ /* 0x000fe400078e000c */
[----:B------:R-:W-:-:S05]  /*05c0*/  VIADD R22, R22, 0x4 ;  /* 0x0000000416167836 */ /* 0x000fca0000000000 */
[----:B------:R-:W-:Y:S01]  /*05d0*/  @P2 IMAD.MOV.U32 R16, RZ, RZ, R12 ;  /* 0x000000ffff102224 */ /* 0x000fe200078e000c */
[----:B------:R-:W-:Y:S06]  /*05e0*/  BRA.U UP0, `(.L_x_19) ;  /* 0xfffffffd00a07547 */ /* 0x000fec000b83ffff */
[----:B------:R-:W-:-:S04]  /*05f0*/  SHF.R.U32.HI R10, RZ, 0x17, R8 ;  /* 0x00000017ff0a7819 */ /* 0x000fc80000011608 */
[C---:B------:R-:W-:Y:S02]  /*0600*/  LOP3.LUT R0, R10.reuse, 0xe0, RZ, 0xc0, !PT ;  /* 0x000000e00a007812 */ /* 0x040fe400078ec0ff */
[----:B------:R-:W-:-:S03]  /*0610*/  LOP3.LUT P6, RZ, R10, 0x1f, RZ, 0xc0, !PT ;  /* 0x0000001f0aff7812 */ /* 0x000fc600078cc0ff */
[----:B------:R-:W-:-:S05]  /*0620*/  VIADD R0, R0, 0xffffff80 ;  /* 0xffffff8000007836 */ /* 0x000fca0000000000 */
[----:B------:R-:W-:-:S05]  /*0630*/  SHF.R.U32.HI R0, RZ, 0x5, R0 ;  /* 0x00000005ff007819 */ /* 0x000fca0000011600 */
[----:B------:R-:W-:-:S05]  /*0640*/  IMAD.U32 R22, R0, -0x4, RZ ;  /* 0xfffffffc00167824 */ /* 0x000fca00078e00ff */
[C---:B------:R-:W-:Y:S02]  /*0650*/  ISETP.EQ.AND P3, PT, R22.reuse, -0x18, PT ;  /* 0xffffffe81600780c */ /* 0x040fe40003f62270 */
[C---:B------:R-:W-:Y:S02]  /*0660*/  ISETP.EQ.AND P4, PT, R22.reuse, -0x14, PT ;  /* 0xffffffec1600780c */ /* 0x040fe40003f82270 */
[C---:B------:R-:W-:Y:S02]  /*0670*/  ISETP.EQ.AND P0, PT, R22.reuse, -0x10, PT ;  /* 0xfffffff01600780c */ /* 0x040fe40003f02270 */
[C---:B------:R-:W-:Y:S02]  /*0680*/  ISETP.EQ.AND P1, PT, R22.reuse, -0xc, PT ;  /* 0xfffffff41600780c */ /* 0x040fe40003f22270 */
[C---:B------:R-:W-:Y:S02]  /*0690*/  ISETP.EQ.AND P2, PT, R22.reuse, -0x8, PT ;  /* 0xfffffff81600780c */ /* 0x040fe40003f42270 */
[----:B------:R-:W-:-:S03]  /*06a0*/  ISETP.EQ.AND P5, PT, R22, 0x4, PT ;  /* 0x000000041600780c */ /* 0x000fc60003fa2270 */
[----:B------:R-:W-:Y:S01]  /*06b0*/  @P3 IMAD.MOV.U32 R0, RZ, RZ, R9 ;  /* 0x000000ffff003224 */ /* 0x000fe200078e0009 */
[C---:B------:R-:W-:Y:S01]  /*06c0*/  ISETP.EQ.AND P3, PT, R22.reuse, -0x4, PT ;  /* 0xfffffffc1600780c */ /* 0x040fe20003f62270 */
[--C-:B------:R-:W-:Y:S01]  /*06d0*/  @P4 IMAD.MOV.U32 R0, RZ, RZ, R15.reuse ;  /* 0x000000ffff004224 */ /* 0x100fe200078e000f */
[----:B------:R-:W-:Y:S01]  /*06e0*/  @P4 MOV R11, R9 ;  /* 0x00000009000b4202 */ /* 0x000fe20000000f00 */
[----:B------:R-:W-:Y:S01]  /*06f0*/  @P0 IMAD.MOV.U32 R11, RZ, RZ, R15 ;  /* 0x000000ffff0b0224 */ /* 0x000fe200078e000f */
[----:B------:R-:W-:Y:S01]  /*0700*/  ISETP.EQ.AND P4, PT, R22, RZ, PT ;  /* 0x000000ff1600720c */ /* 0x000fe20003f82270 */
[--C-:B------:R-:W-:Y:S02]  /*0710*/  @P1 IMAD.MOV.U32 R11, RZ, RZ, R16.reuse ;  /* 0x000000ffff0b1224 */ /* 0x100fe400078e0010 */
[----:B------:R-:W-:Y:S02]  /*0720*/  @P2 IMAD.MOV.U32 R11, RZ, RZ, R17 ;  /* 0x000000ffff0b2224 */ /* 0x000fe400078e0011 */
[----:B------:R-:W-:Y:S01]  /*0730*/  @P0 IMAD.MOV.U32 R0, RZ, RZ, R16 ;  /* 0x000000ffff000224 */ /* 0x000fe200078e0010 */
[----:B------:R-:W-:Y:S01]  /*0740*/  @P1 MOV R0, R17 ;  /* 0x0000001100001202 */ /* 0x000fe20000000f00 */
[----:B------:R-:W-:-:S02]  /*0750*/  @P2 IMAD.MOV.U32 R0, RZ, RZ, R18 ;  /* 0x000000ffff002224 */ /* 0x000fc400078e0012 */
[----:B------:R-:W-:Y:S02]  /*0760*/  @P3 IMAD.MOV.U32 R11, RZ, RZ, R18 ;  /* 0x000000ffff0b3224 */ /* 0x000fe400078e0012 */
[----:B------:R-:W-:Y:S02]  /*0770*/  @P3 IMAD.MOV.U32 R0, RZ, RZ, R19 ;  /* 0x000000ffff003224 */ /* 0x000fe400078e0013 */
[----:B------:R-:W-:Y:S01]  /*0780*/  @P4 MOV R11, R19 ;  /* 0x00000013000b4202 */ /* 0x000fe20000000f00 */
[--C-:B------:R-:W-:Y:S02]  /*0790*/  @P5 IMAD.MOV.U32 R11, RZ, RZ, R23.reuse ;  /* 0x000000ffff0b5224 */ /* 0x100fe400078e0017 */
[----:B------:R-:W-:Y:S02]  /*07a0*/  @P4 IMAD.MOV.U32 R0, RZ, RZ, R23 ;  /* 0x000000ffff004224 */ /* 0x000fe400078e0017 */
[----:B------:R-:W-:Y:S01]  /*07b0*/  IMAD.MOV.U32 R12, RZ, RZ, R11 ;  /* 0x000000ffff0c7224 */ /* 0x000fe200078e000b */
[----:B------:R-:W-:Y:S06]  /*07c0*/  @!P6 BRA `(.L_x_20) ;  /* 0x00000000002ce947 */ /* 0x000fec0003800000 */
[----:B------:R-:W-:Y:S01]  /*07d0*/  @P0 IMAD.MOV.U32 R13, RZ, RZ, R9 ;  /* 0x000000ffff0d0224 */ /* 0x000fe200078e0009 */
[----:B------:R-:W-:Y:S02]  /*07e0*/  ISETP.EQ.AND P0, PT, R22, 0x8, PT ;  /* 0x000000081600780c */ /* 0x000fe40003f02270 */
[----:B------:R-:W-:Y:S01]  /*07f0*/  @P1 MOV R13, R15 ;  /* 0x0000000f000d1202 */ /* 0x000fe20000000f00 */
[----:B------:R-:W-:Y:S01]  /*0800*/  @P2 IMAD.MOV.U32 R13, RZ, RZ, R16 ;  /* 0x000000ffff0d2224 */ /* 0x000fe200078e0010 */
[----:B------:R-:W-:Y:S01]  /*0810*/  LOP3.LUT R11, R10, 0x1f, RZ, 0xc0, !PT ;  /* 0x0000001f0a0b7812 */ /* 0x000fe200078ec0ff */
[----:B------:R-:W-:Y:S02]  /*0820*/  @P3 IMAD.MOV.U32 R13, RZ, RZ, R17 ;  /* 0x000000ffff0d3224 */ /* 0x000fe400078e0011 */
[----:B------:R-:W-:Y:S01]  /*0830*/  @P4 IMAD.MOV.U32 R13, RZ, RZ, R18 ;  /* 0x000000ffff0d4224 */ /* 0x000fe200078e0012 */
[----:B------:R-:W-:Y:S01]  /*0840*/  SHF.L.W.U32.HI R0, R12, R11, R0 ;  /* 0x0000000b0c007219 */ /* 0x000fe20000010e00 */
[----:B------:R-:W-:-:S04]  /*0850*/  @P5 IMAD.MOV.U32 R13, RZ, RZ, R19 ;  /* 0x000000ffff0d5224 */ /* 0x000fc800078e0013 */
[----:B------:R-:W-:-:S04]  /*0860*/  @P0 MOV R13, R23 ;  /* 0x00000017000d0202 */ /* 0x000fc80000000f00 */
[----:B------:R-:W-:-:S07]  /*0870*/  SHF.L.W.U32.HI R12, R13, R11, R12 ;  /* 0x0000000b0d0c7219 */ /* 0x000fce0000010e0c */
.L_x_20:
[C---:B------:R-:W-:Y:S01]  /*0880*/  SHF.L.W.U32.HI R23, R12.reuse, 0x2, R0 ;  /* 0x000000020c177819 */ /* 0x040fe20000010e00 */
[----:B------:R-:W-:Y:S01]  /*0890*/  IMAD.SHL.U32 R10, R12, 0x4, RZ ;  /* 0x000000040c0a7824 */ /* 0x000fe200078e00ff */
[----:B------:R-:W-:Y:S01]  /*08a0*/  UMOV UR4, 0x54442d19 ;  /* 0x54442d1900047882 */ /* 0x000fe20000000000 */
[----:B------:R-:W-:Y:S01]  /*08b0*/  UMOV UR5, 0x3bf921fb ;  /* 0x3bf921fb00057882 */ /* 0x000fe20000000000 */
[----:B------:R-:W-:Y:S02]  /*08c0*/  SHF.R.S32.HI R11, RZ, 0x1f, R23 ;  /* 0x0000001fff0b7819 */ /* 0x000fe40000011417 */
[----:B------:R-:W-:Y:S02]  /*08d0*/  ISETP.GE.AND P0, PT, R8, RZ, PT ;  /* 0x000000ff0800720c */ /* 0x000fe40003f06270 */
[C---:B------:R-:W-:Y:S02]  /*08e0*/  LOP3.LUT R10, R11.reuse, R10, RZ, 0x3c, !PT ;  /* 0x0000000a0b0a7212 */ /* 0x040fe400078e3cff */
[----:B------:R-:W-:-:S02]  /*08f0*/  LOP3.LUT R11, R11, R23, RZ, 0x3c, !PT ;  /* 0x000000170b0b7212 */ /* 0x000fc400078e3cff */
[----:B------:R-:W-:Y:S02]  /*0900*/  SHF.R.U32.HI R0, RZ, 0x1e, R0 ;  /* 0x0000001eff007819 */ /* 0x000fe40000011600 */
[C---:B------:R-:W-:Y:S02]  /*0910*/  LOP3.LUT R22, R23.reuse, R8, RZ, 0x3c, !PT ;  /* 0x0000000817167212 */ /* 0x040fe400078e3cff */
[----:B------:R-:W0:Y:S01]  /*0920*/  I2F.F64.S64 R10, R10 ;  /* 0x0000000a000a7312 */ /* 0x000e220000301c00 */
[----:B------:R-:W-:Y:S02]  /*0930*/  LEA.HI R0, R23, R0, RZ, 0x1 ;  /* 0x0000000017007211 */ /* 0x000fe400078f08ff */
[----:B------:R-:W-:-:S03]  /*0940*/  ISETP.GE.AND P1, PT, R22, RZ, PT ;  /* 0x000000ff1600720c */ /* 0x000fc60003f26270 */
[----:B------:R-:W-:-:S04]  /*0950*/  IMAD.MOV R22, RZ, RZ, -R0 ;  /* 0x000000ffff167224 */ /* 0x000fc800078e0a00 */
[----:B------:R-:W-:Y:S01]  /*0960*/  @!P0 IMAD.MOV.U32 R0, RZ, RZ, R22 ;  /* 0x000000ffff008224 */ /* 0x000fe200078e0016 */
[----:B0-----:R-:W-:-:S10]  /*0970*/  DMUL R12, R10, UR4 ;  /* 0x000000040a0c7c28 */ /* 0x001fd40008000000 */
[----:B------:R-:W0:Y:S02]  /*0980*/  F2F.F32.F64 R12, R12 ;  /* 0x0000000c000c7310 */ /* 0x000e240000301000 */
[----:B0-----:R-:W-:-:S07]  /*0990*/  FSEL R11, -R12, R12, !P1 ;  /* 0x0000000c0c0b7208 */ /* 0x001fce0004800100 */
.L_x_18:
[----:B------:R-:W-:Y:S02]  /*09a0*/  IMAD.MOV.U32 R23, RZ, RZ, 0x37cbac00 ;  /* 0x37cbac00ff177424 */ /* 0x000fe400078e00ff */
[----:B------:R-:W-:Y:S01]  /*09b0*/  FMUL R10, R11, R11 ;  /* 0x0000000b0b0a7220 */ /* 0x000fe20000400000 */
[C---:B------:R-:W-:Y:S01]  /*09c0*/  LOP3.LUT R13, R0.reuse, 0x1, RZ, 0xc0, !PT ;  /* 0x00000001000d7812 */ /* 0x040fe200078ec0ff */
[----:B------:R-:W-:Y:S01]  /*09d0*/  VIADD R0, R0, 0x1 ;  /* 0x0000000100007836 */ /* 0x000fe20000000000 */
[----:B------:R-:W-:Y:S01]  /*09e0*/  MOV R25, 0x3c0885e4 ;  /* 0x3c0885e400197802 */ /* 0x000fe20000000f00 */
[----:B------:R-:W-:Y:S01]  /*09f0*/  FFMA R12, R10, R23, -0.0013887860113754868507 ;  /* 0xbab607ed0a0c7423 */ /* 0x000fe20000000017 */
[----:B------:R-:W-:Y:S01]  /*0a00*/  ISETP.NE.U32.AND P0, PT, R13, 0x1, PT ;  /* 0x000000010d00780c */ /* 0x000fe20003f05070 */
[----:B------:R-:W-:Y:S01]  /*0a10*/  IMAD.MOV.U32 R22, RZ, RZ, 0x3e2aaaa8 ;  /* 0x3e2aaaa8ff167424 */ /* 0x000fe200078e00ff */
[----:B------:R-:W-:Y:S02]  /*0a20*/  FSETP.GE.AND P2, PT, |R20|, 105615, PT ;  /* 0x47ce47801400780b */ /* 0x000fe40003f46200 */
[----:B------:R-:W-:-:S02]  /*0a30*/  FSEL R13, R12, -0.00019574658654164522886, P0 ;  /* 0xb94d41530c0d7808 */ /* 0x000fc40000000000 */
[----:B------:R-:W-:Y:S02]  /*0a40*/  FSEL R25, R25, 0.041666727513074874878, !P0 ;  /* 0x3d2aaabb19197808 */ /* 0x000fe40004000000 */
[----:B------:R-:W-:Y:S02]  /*0a50*/  LOP3.LUT P1, RZ, R0, 0x2, RZ, 0xc0, !PT ;  /* 0x0000000200ff7812 */ /* 0x000fe4000782c0ff */
[----:B------:R-:W-:Y:S01]  /*0a60*/  FSEL R0, R11, 1, !P0 ;  /* 0x3f8000000b007808 */ /* 0x000fe20004000000 */
[----:B------:R-:W-:Y:S01]  /*0a70*/  FFMA R13, R10, R13, R25 ;  /* 0x0000000d0a0d7223 */ /* 0x000fe20000000019 */
[----:B------:R-:W-:-:S03]  /*0a80*/  FSEL R12, -R22, -0.4999999701976776123, !P0 ;  /* 0xbeffffff160c7808 */ /* 0x000fc60004000100 */
[C---:B------:R-:W-:Y:S02]  /*0a90*/  FFMA R11, R10.reuse, R0, RZ ;  /* 0x000000000a0b7223 */ /* 0x040fe400000000ff */
[----:B------:R-:W-:-:S04]  /*0aa0*/  FFMA R12, R10, R13, R12 ;  /* 0x0000000d0a0c7223 */ /* 0x000fc8000000000c */
[----:B------:R-:W-:-:S04]  /*0ab0*/  FFMA R22, R11, R12, R0 ;  /* 0x0000000c0b167223 */ /* 0x000fc80000000000 */
[----:B------:R-:W-:Y:S01]  /*0ac0*/  @P1 FADD R22, RZ, -R22 ;  /* 0x80000016ff161221 */ /* 0x000fe20000000000 */
[----:B------:R-:W-:Y:S06]  /*0ad0*/  @!P2 BRA `(.L_x_21) ;  /* 0x000000040070a947 */ /* 0x000fec0003800000 */
[----:B------:R-:W-:-:S13]  /*0ae0*/  FSETP.NEU.AND P0, PT, |R20|, +INF , PT ;  /* 0x7f8000001400780b */ /* 0x000fda0003f0d200 */
[----:B------:R-:W-:Y:S01]  /*0af0*/  @!P0 FMUL R14, RZ, -R20 ;  /* 0x80000014ff0e8220 */ /* 0x000fe20000400000 */
[----:B------:R-:W-:Y:S01]  /*0b00*/  @!P0 IMAD.MOV.U32 R21, RZ, RZ, RZ ;  /* 0x000000ffff158224 */ /* 0x000fe200078e00ff */
[----:B------:R-:W-:Y:S06]  /*0b10*/  @!P0 BRA `(.L_x_21) ;  /* 0x0000000400608947 */ /* 0x000fec0003800000 */
[----:B------:R-:W-:Y:S01]  /*0b20*/  IMAD.SHL.U32 R0, R8, 0x100, RZ ;  /* 0x0000010008007824 */ /* 0x000fe200078e00ff */
[----:B------:R-:W-:Y:S01]  /*0b30*/  MOV R21, RZ ;  /* 0x000000ff00157202 */ /* 0x000fe20000000f00 */
[----:B------:R-:W-:Y:S01]  /*0b40*/  IMAD.MOV.U32 R25, RZ, RZ, RZ ;  /* 0x000000ffff197224 */ /* 0x000fe200078e00ff */
[----:B------:R-:W0:Y:S01]  /*0b50*/  LDCU.64 UR8, c[0x4][URZ] ;  /* 0x01000000ff0877ac */ /* 0x000e220008000a00 */
[----:B------:R-:W-:Y:S01]  /*0b60*/  IMAD.MOV.U32 R14, RZ, RZ, RZ ;  /* 0x000000ffff0e7224 */ /* 0x000fe200078e00ff */
[----:B------:R-:W-:Y:S01]  /*0b70*/  LOP3.LUT R27, R0, 0x80000000, RZ, 0xfc, !PT ;  /* 0x80000000001b7812 */ /* 0x000fe200078efcff */
[----:B------:R-:W-:-:S06]  /*0b80*/  UMOV UR4, URZ ;  /* 0x000000ff00047c82 */ /* 0x000fcc0008000000 */
.L_x_22:
        /* <DEDUP_REMOVED lines=11> */
[----:B------:R-:W-:-:S02]  /*0c40*/  ISETP.EQ.AND P4, PT, R14, 0x10, PT ;  /* 0x000000100e00780c */ /* 0x000fc40003f82270 */
[C---:B------:R-:W-:Y:S01]  /*0c50*/  ISETP.EQ.AND P5, PT, R14.reuse, 0x14, PT ;  /* 0x000000140e00780c */ /* 0x040fe20003fa2270 */
[----:B------:R-:W-:Y:S02]  /*0c60*/  VIADD R14, R14, 0x4 ;  /* 0x000000040e0e7836 */ /* 0x000fe40000000000 */
[----:B--2---:R-:W-:-:S03]  /*0c70*/  IMAD.WIDE.U32 R12, R10, R27, RZ ;  /* 0x0000001b0a0c7225 */ /* 0x004fc600078e00ff */
[----:B------:R-:W-:-:S04]  /*0c80*/  IADD3 R0, P6, PT, R12, R21, RZ ;  /* 0x000000150c007210 */ /* 0x000fc80007fde0ff */
[----:B------:R-:W-:Y:S01]  /*0c90*/  IADD3.X R21, PT, PT, R13, R25, RZ, P6, !PT ;  /* 0x000000190d157210 */ /* 0x000fe200037fe4ff */
[--C-:B------:R-:W-:Y:S01]  /*0ca0*/  @P0 IMAD.MOV.U32 R9, RZ, RZ, R0.reuse ;  /* 0x000000ffff090224 */ /* 0x100fe200078e0000 */
[----:B------:R-:W-:Y:S01]  /*0cb0*/  @P3 MOV R17, R0 ;  /* 0x0000000000113202 */ /* 0x000fe20000000f00 */
[--C-:B------:R-:W-:Y:S02]  /*0cc0*/  @P1 IMAD.MOV.U32 R15, RZ, RZ, R0.reuse ;  /* 0x000000ffff0f1224 */ /* 0x100fe400078e0000 */
[--C-:B------:R-:W-:Y:S02]  /*0cd0*/  @P2 IMAD.MOV.U32 R16, RZ, RZ, R0.reuse ;  /* 0x000000ffff102224 */ /* 0x100fe400078e0000 */
[--C-:B------:R-:W-:Y:S02]  /*0ce0*/  @P4 IMAD.MOV.U32 R18, RZ, RZ, R0.reuse ;  /* 0x000000ffff124224 */ /* 0x100fe400078e0000 */
[----:B------:R-:W-:Y:S01]  /*0cf0*/  @P5 IMAD.MOV.U32 R19, RZ, RZ, R0 ;  /* 0x000000ffff135224 */ /* 0x000fe200078e0000 */
[----:B------:R-:W-:Y:S06]  /*0d00*/  BRA.U UP0, `(.L_x_22) ;  /* 0xfffffffd00a07547 */ /* 0x000fec000b83ffff */
[----:B------:R-:W-:-:S04]  /*0d10*/  SHF.R.U32.HI R11, RZ, 0x17, R8 ;  /* 0x00000017ff0b7819 */ /* 0x000fc80000011608 */
[C---:B------:R-:W-:Y:S02]  /*0d20*/  LOP3.LUT R0, R11.reuse, 0xe0, RZ, 0xc0, !PT ;  /* 0x000000e00b007812 */ /* 0x040fe400078ec0ff */
[----:B------:R-:W-:Y:S02]  /*0d30*/  LOP3.LUT P6, RZ, R11, 0x1f, RZ, 0xc0, !PT ;  /* 0x0000001f0bff7812 */ /* 0x000fe400078cc0ff */
[----:B------:R-:W-:-:S04]  /*0d40*/  IADD3 R0, PT, PT, R0, -0x80, RZ ;  /* 0xffffff8000007810 */ /* 0x000fc80007ffe0ff */
[----:B------:R-:W-:-:S05]  /*0d50*/  SHF.R.U32.HI R0, RZ, 0x5, R0 ;  /* 0x00000005ff007819 */ /* 0x000fca0000011600 */
[----:B------:R-:W-:-:S05]  /*0d60*/  IMAD.U32 R12, R0, -0x4, RZ ;  /* 0xfffffffc000c7824 */ /* 0x000fca00078e00ff */
[C---:B------:R-:W-:Y:S02]  /*0d70*/  ISETP.EQ.AND P3, PT, R12.reuse, -0x18, PT ;  /* 0xffffffe80c00780c */ /* 0x040fe40003f62270 */
[C---:B------:R-:W-:Y:S02]  /*0d80*/  ISETP.EQ.AND P4, PT, R12.reuse, -0x14, PT ;  /* 0xffffffec0c00780c */ /* 0x040fe40003f82270 */
[C---:B------:R-:W-:Y:S02]  /*0d90*/  ISETP.EQ.AND P2, PT, R12.reuse, -0x10, PT ;  /* 0xfffffff00c00780c */ /* 0x040fe40003f42270 */
[C---:B------:R-:W-:Y:S02]  /*0da0*/  ISETP.EQ.AND P1, PT, R12.reuse, -0xc, PT ;  /* 0xfffffff40c00780c */ /* 0x040fe40003f22270 */
[C---:B------:R-:W-:Y:S02]  /*0db0*/  ISETP.EQ.AND P0, PT, R12.reuse, -0x8, PT ;  /* 0xfffffff80c00780c */ /* 0x040fe40003f02270 */
[----:B------:R-:W-:-:S03]  /*0dc0*/  ISETP.EQ.AND P5, PT, R12, RZ, PT ;  /* 0x000000ff0c00720c */ /* 0x000fc60003fa2270 */
[--C-:B------:R-:W-:Y:S01]  /*0dd0*/  @P3 IMAD.MOV.U32 R0, RZ, RZ, R9.reuse ;  /* 0x000000ffff003224 */ /* 0x100fe200078e0009 */
[C---:B------:R-:W-:Y:S01]  /*0de0*/  ISETP.EQ.AND P3, PT, R12.reuse, -0x4, PT ;  /* 0xfffffffc0c00780c */ /* 0x040fe20003f62270 */
[----:B------:R-:W-:Y:S01]  /*0df0*/  @P4 IMAD.MOV.U32 R10, RZ, RZ, R9 ;  /* 0x000000ffff0a4224 */ /* 0x000fe200078e0009 */
[----:B------:R-:W-:Y:S01]  /*0e00*/  @P4 MOV R0, R15 ;  /* 0x0000000f00004202 */ /* 0x000fe20000000f00 */
[----:B------:R-:W-:Y:S01]  /*0e10*/  @P2 IMAD.MOV.U32 R10, RZ, RZ, R15 ;  /* 0x000000ffff0a2224 */ /* 0x000fe200078e000f */
[----:B------:R-:W-:Y:S01]  /*0e20*/  ISETP.EQ.AND P4, PT, R12, 0x4, PT ;  /* 0x000000040c00780c */ /* 0x000fe20003f82270 */
[--C-:B------:R-:W-:Y:S01]  /*0e30*/  @P2 IMAD.MOV.U32 R0, RZ, RZ, R16.reuse ;  /* 0x000000ffff002224 */ /* 0x100fe200078e0010 */
[----:B------:R-:W-:Y:S01]  /*0e40*/  @P1 MOV R0, R17 ;  /* 0x0000001100001202 */ /* 0x000fe20000000f00 */
[----:B------:R-:W-:Y:S02]  /*0e50*/  @P1 IMAD.MOV.U32 R10, RZ, RZ, R16 ;  /* 0x000000ffff0a1224 */ /* 0x000fe400078e0010 */
[----:B------:R-:W-:-:S02]  /*0e60*/  @P0 IMAD.MOV.U32 R10, RZ, RZ, R17 ;  /* 0x000000ffff0a0224 */ /* 0x000fc400078e0011 */
[--C-:B------:R-:W-:Y:S02]  /*0e70*/  @P0 IMAD.MOV.U32 R0, RZ, RZ, R18.reuse ;  /* 0x000000ffff000224 */ /* 0x100fe400078e0012 */
[----:B------:R-:W-:Y:S01]  /*0e80*/  @P3 IMAD.MOV.U32 R10, RZ, RZ, R18 ;  /* 0x000000ffff0a3224 */ /* 0x000fe200078e0012 */
[----:B------:R-:W-:Y:S01]  /*0e90*/  @P3 MOV R0, R19 ;  /* 0x0000001300003202 */ /* 0x000fe20000000f00 */
[----:B------:R-:W-:Y:S02]  /*0ea0*/  @P5 IMAD.MOV.U32 R10, RZ, RZ, R19 ;  /* 0x000000ffff0a5224 */ /* 0x000fe400078e0013 */
[--C-:B------:R-:W-:Y:S02]  /*0eb0*/  @P5 IMAD.MOV.U32 R0, RZ, RZ, R21.reuse ;  /* 0x000000ffff005224 */ /* 0x100fe400078e0015 */
[----:B------:R-:W-:Y:S01]  /*0ec0*/  @P4 IMAD.MOV.U32 R10, RZ, RZ, R21 ;  /* 0x000000ffff0a4224 */ /* 0x000fe200078e0015 */
[----:B------:R-:W-:Y:S06]  /*0ed0*/  @!P6 BRA `(.L_x_23) ;  /* 0x000000000028e947 */ /* 0x000fec0003800000 */
[----:B------:R-:W-:Y:S01]  /*0ee0*/  @P1 MOV R9, R15 ;  /* 0x0000000f00091202 */ /* 0x000fe20000000f00 */
[----:B------:R-:W-:Y:S01]  /*0ef0*/  @P0 IMAD.MOV.U32 R9, RZ, RZ, R16 ;  /* 0x000000ffff090224 */ /* 0x000fe200078e0010 */
[----:B------:R-:W-:Y:S01]  /*0f00*/  ISETP.EQ.AND P0, PT, R12, 0x8, PT ;  /* 0x000000080c00780c */ /* 0x000fe20003f02270 */
[----:B------:R-:W-:Y:S01]  /*0f10*/  @P3 IMAD.MOV.U32 R9, RZ, RZ, R17 ;  /* 0x000000ffff093224 */ /* 0x000fe200078e0011 */
[----:B------:R-:W-:Y:S01]  /*0f20*/  LOP3.LUT R11, R11, 0x1f, RZ, 0xc0, !PT ;  /* 0x0000001f0b0b7812 */ /* 0x000fe200078ec0ff */
[----:B------:R-:W-:Y:S01]  /*0f30*/  @P5 IMAD.MOV.U32 R9, RZ, RZ, R18 ;  /* 0x000000ffff095224 */ /* 0x000fe200078e0012 */
[----:B------:R-:W-:Y:S02]  /*0f40*/  @P4 MOV R9, R19 ;  /* 0x0000001300094202 */ /* 0x000fe40000000f00 */
[----:B------:R-:W-:-:S07]  /*0f50*/  SHF.L.W.U32.HI R0, R10, R11, R0 ;  /* 0x0000000b0a007219 */ /* 0x000fce0000010e00 */
[----:B------:R-:W-:-:S05]  /*0f60*/  @P0 IMAD.MOV.U32 R9, RZ, RZ, R21 ;  /* 0x000000ffff090224 */ /* 0x000fca00078e0015 */
[----:B------:R-:W-:-:S07]  /*0f70*/  SHF.L.W.U32.HI R10, R9, R11, R10 ;  /* 0x0000000b090a7219 */ /* 0x000fce0000010e0a */
.L_x_23:
[C-C-:B------:R-:W-:Y:S01]  /*0f80*/  SHF.L.W.U32.HI R21, R10.reuse, 0x2, R0.reuse ;  /* 0x000000020a157819 */ /* 0x140fe20000010e00 */
[----:B------:R-:W-:Y:S01]  /*0f90*/  IMAD.SHL.U32 R10, R10, 0x4, RZ ;  /* 0x000000040a0a7824 */ /* 0x000fe200078e00ff */
[----:B------:R-:W-:Y:S01]  /*0fa0*/  UMOV UR4, 0x54442d19 ;  /* 0x54442d1900047882 */ /* 0x000fe20000000000 */
[----:B------:R-:W-:Y:S01]  /*0fb0*/  UMOV UR5, 0x3bf921fb ;  /* 0x3bf921fb00057882 */ /* 0x000fe20000000000 */
[----:B------:R-:W-:Y:S02]  /*0fc0*/  SHF.R.S32.HI R9, RZ, 0x1f, R21 ;  /* 0x0000001fff097819 */ /* 0x000fe40000011415 */
[----:B------:R-:W-:Y:S02]  /*0fd0*/  SHF.R.U32.HI R0, RZ, 0x1e, R0 ;  /* 0x0000001eff007819 */ /* 0x000fe40000011600 */
[C---:B------:R-:W-:Y:S02]  /*0fe0*/  LOP3.LUT R12, R9.reuse, R10, RZ, 0x3c, !PT ;  /* 0x0000000a090c7212 */ /* 0x040fe400078e3cff */
[----:B------:R-:W-:-:S02]  /*0ff0*/  LOP3.LUT R13, R9, R21, RZ, 0x3c, !PT ;  /* 0x00000015090d7212 */ /* 0x000fc400078e3cff */
[----:B------:R-:W-:Y:S02]  /*1000*/  ISETP.GE.AND P1, PT, R8, RZ, PT ;  /* 0x000000ff0800720c */ /* 0x000fe40003f26270 */
[----:B------:R-:W0:Y:S01]  /*1010*/  I2F.F64.S64 R10, R12 ;  /* 0x0000000c000a7312 */ /* 0x000e220000301c00 */
[C---:B------:R-:W-:Y:S02]  /*1020*/  LOP3.LUT R8, R21.reuse, R8, RZ, 0x3c, !PT ;  /* 0x0000000815087212 */ /* 0x040fe400078e3cff */
[----:B------:R-:W-:Y:S02]  /*1030*/  LEA.HI R21, R21, R0, RZ, 0x1 ;  /* 0x0000000015157211 */ /* 0x000fe400078f08ff */
[----:B------:R-:W-:-:S03]  /*1040*/  ISETP.GE.AND P0, PT, R8, RZ, PT ;  /* 0x000000ff0800720c */ /* 0x000fc60003f06270 */
[----:B------:R-:W-:-:S05]  /*1050*/  IMAD.MOV R0, RZ, RZ, -R21 ;  /* 0x000000ffff007224 */ /* 0x000fca00078e0a15 */
[----:B------:R-:W-:Y:S01]  /*1060*/  @!P1 MOV R21, R0 ;  /* 0x0000000000159202 */ /* 0x000fe20000000f00 */
[----:B0-----:R-:W-:-:S10]  /*1070*/  DMUL R10, R10, UR4 ;  /* 0x000000040a0a7c28 */ /* 0x001fd40008000000 */
[----:B------:R-:W0:Y:S02]  /*1080*/  F2F.F32.F64 R10, R10 ;  /* 0x0000000a000a7310 */ /* 0x000e240000301000 */
[----:B0-----:R-:W-:-:S07]  /*1090*/  FSEL R14, -R10, R10, !P0 ;  /* 0x0000000a0a0e7208 */ /* 0x001fce0004000100 */
.L_x_21:
[----:B------:R-:W-:Y:S01]  /*10a0*/  FMUL R10, R14, R14 ;  /* 0x0000000e0e0a7220 */ /* 0x000fe20000400000 */
[C---:B------:R-:W-:Y:S01]  /*10b0*/  LOP3.LUT R0, R21.reuse, 0x1, RZ, 0xc0, !PT ;  /* 0x0000000115007812 */ /* 0x040fe200078ec0ff */
[----:B------:R-:W-:Y:S01]  /*10c0*/  IMAD.MOV.U32 R9, RZ, RZ, 0x3d2aaabb ;  /* 0x3d2aaabbff097424 */ /* 0x000fe200078e00ff */
[----:B------:R-:W-:Y:S01]  /*10d0*/  LOP3.LUT P1, RZ, R21, 0x2, RZ, 0xc0, !PT ;  /* 0x0000000215ff7812 */ /* 0x000fe2000782c0ff */
[----:B------:R-:W-:Y:S01]  /*10e0*/  FFMA R23, R10, R23, -0.0013887860113754868507 ;  /* 0xbab607ed0a177423 */ /* 0x000fe20000000017 */
[----:B------:R-:W-:Y:S01]  /*10f0*/  ISETP.NE.U32.AND P0, PT, R0, 0x1, PT ;  /* 0x000000010000780c */ /* 0x000fe20003f05070 */
[----:B------:R-:W-:Y:S01]  /*1100*/  IMAD.MOV.U32 R11, RZ, RZ, 0x3effffff ;  /* 0x3effffffff0b7424 */ /* 0x000fe200078e00ff */
[----:B-----5:R-:W0:Y:S02]  /*1110*/  F2F.F64.F32 R16, R7 ;  /* 0x0000000700107310 */ /* 0x020e240000201800 */
[----:B------:R-:W-:Y:S02]  /*1120*/  FSEL R23, R23, -0.00019574658654164522886, !P0 ;  /* 0xb94d415317177808 */ /* 0x000fe40004000000 */
[----:B------:R-:W-:-:S02]  /*1130*/  FSEL R9, R9, 0.0083327032625675201416, !P0 ;  /* 0x3c0885e409097808 */ /* 0x000fc40004000000 */
[----:B------:R-:W-:Y:S02]  /*1140*/  FSEL R11, -R11, -0.16666662693023681641, !P0 ;  /* 0xbe2aaaa80b0b7808 */ /* 0x000fe40004000100 */
[----:B------:R-:W-:Y:S01]  /*1150*/  FSEL R0, R14, 1, P0 ;  /* 0x3f8000000e007808 */ /* 0x000fe20000000000 */
[C---:B------:R-:W-:Y:S01]  /*1160*/  FFMA R23, R10.reuse, R23, R9 ;  /* 0x000000170a177223 */ /* 0x040fe20000000009 */
[----:B------:R-:W1:Y:S03]  /*1170*/  F2F.F64.F32 R14, -R7 ;  /* 0x80000007000e7310 */ /* 0x000e660000201800 */
[C---:B------:R-:W-:Y:S01]  /*1180*/  FFMA R23, R10.reuse, R23, R11 ;  /* 0x000000170a177223 */ /* 0x040fe2000000000b */
[----:B------:R-:W-:Y:S01]  /*1190*/  FFMA R13, R10, R0, RZ ;  /* 0x000000000a0d7223 */ /* 0x000fe200000000ff */
[----:B0-----:R-:W-:-:S03]  /*11a0*/  DMUL R16, R16, 0.5 ;  /* 0x3fe0000010107828 */ /* 0x001fc60000000000 */
[----:B------:R-:W-:Y:S01]  /*11b0*/  FFMA R0, R13, R23, R0 ;  /* 0x000000170d007223 */ /* 0x000fe20000000000 */
[----:B------:R-:W0:Y:S03]  /*11c0*/  F2F.F64.F32 R8, -R6 ;  /* 0x8000000600087310 */ /* 0x000e260000201800 */
[----:B------:R-:W-:Y:S01]  /*11d0*/  @P1 FADD R0, RZ, -R0 ;  /* 0x80000000ff001221 */ /* 0x000fe20000000000 */
[----:B-1----:R-:W-:-:S03]  /*11e0*/  DMUL R14, R14, 0.5 ;  /* 0x3fe000000e0e7828 */ /* 0x002fc60000000000 */
[----:B------:R-:W-:Y:S01]  /*11f0*/  FMUL R12, R4, R0 ;  /* 0x00000000040c7220 */ /* 0x000fe20000400000 */
[----:B------:R-:W1:Y:S03]  /*1200*/  F2F.F64.F32 R10, R6 ;  /* 0x00000006000a7310 */ /* 0x000e660000201800 */
[C---:B------:R-:W-:Y:S01]  /*1210*/  FFMA R12, R5.reuse, R22, R12 ;  /* 0x00000016050c7223 */ /* 0x040fe2000000000c */
[----:B------:R-:W-:Y:S01]  /*1220*/  FMUL R5, R5, R0 ;  /* 0x0000000005057220 */ /* 0x000fe20000400000 */
[----:B0-----:R-:W-:-:S03]  /*1230*/  DMUL R8, R8, 0.5 ;  /* 0x3fe0000008087828 */ /* 0x001fc60000000000 */
[----:B------:R-:W-:Y:S01]  /*1240*/  FFMA R5, R4, R22, -R5 ;  /* 0x0000001604057223 */ /* 0x000fe20000000805 */
[----:B------:R-:W0:Y:S01]  /*1250*/  F2F.F64.F32 R12, R12 ;  /* 0x0000000c000c7310 */ /* 0x000e220000201800 */
[----:B-1----:R-:W-:-:S07]  /*1260*/  DMUL R10, R10, 0.5 ;  /* 0x3fe000000a0a7828 */ /* 0x002fce0000000000 */
[----:B------:R-:W1:Y:S01]  /*1270*/  F2F.F64.F32 R4, R5 ;  /* 0x0000000500047310 */ /* 0x000e620000201800 */
[----:B0-----:R-:W-:-:S06]  /*1280*/  DSETP.GEU.AND P0, PT, R14, R12, PT ;  /* 0x0000000c0e00722a */ /* 0x001fcc0003f0e000 */
[----:B-1----:R-:W-:-:S06]  /*1290*/  DSETP.LT.AND P0, PT, R8, R4, !P0 ;  /* 0x000000040800722a */ /* 0x002fcc0004701000 */
[----:B------:R-:W-:-:S06]  /*12a0*/  DSETP.GT.AND P0, PT, R10, R4, P0 ;  /* 0x000000040a00722a */ /* 0x000fcc0000704000 */
[----:B------:R-:W-:-:S06]  /*12b0*/  DSETP.GT.AND P0, PT, R16, R12, P0 ;  /* 0x0000000c1000722a */ /* 0x000fcc0000704000 */
[----:B------:R-:W-:-:S08]  /*12c0*/  SEL R13, RZ, 0x1, !P0 ;  /* 0x00000001ff0d7807 */ /* 0x000fd00004000000 */
.L_x_17:
[----:B------:R-:W-:Y:S05]  /*12d0*/  BSYNC.RECONVERGENT B0 ;  /* 0x0000000000007941 */ /* 0x000fea0003800200 */
.L_x_16:
[----:B------:R-:W-:Y:S01]  /*12e0*/  STG.E desc[UR6][R2.64], R13 ;  /* 0x0000000d02007986 */ /* 0x000fe2000c101906 */
[----:B------:R-:W-:Y:S05]  /*12f0*/  EXIT ;  /* 0x000000000000794d */ /* 0x000fea0003800000 */
.L_x_24:
        /* <DEDUP_REMOVED lines=16> */
.L_x_27:


//--------------------- .nv.global.init           --------------------------
	.section	.nv.global.init,"aw",@progbits
	.align	4
.nv.global.init:
	.type		__cudart_i2opi_f,@object
	.size		__cudart_i2opi_f,(.L_0 - __cudart_i2opi_f)
__cudart_i2opi_f:
        /*0000*/ 	.byte	0x41, 0x90, 0x43, 0x3c, 0x99, 0x95, 0x62, 0xdb, 0xc0, 0xdd, 0x34, 0xf5, 0xd1, 0x57, 0x27, 0xfc
        /*0010*/ 	.byte	0x29, 0x15, 0x44, 0x4e, 0x6e, 0x83, 0xf9, 0xa2
.L_0:


//--------------------- .nv.shared.reserved.0     --------------------------
	.section	.nv.shared.reserved.0,"aw",@nobits
	.weak		__nv_reservedSMEM_offset_0_alias
	.size		__nv_reservedSMEM_offset_0_alias, 0, 64
	.other		__nv_reservedSMEM_offset_0_alias,@"STO_CUDA_RESERVED_SHARED STV_DEFAULT"
__nv_reservedSMEM_offset_0_alias:
	.zero		0
	.zero		64


//--------------------- .nv.constant0._Z17roipool3d_forwardiiiiiPKfPKiS0_PfPi --------------------------
	.section	.nv.constant0._Z17roipool3d_forwardiiiiiPKfPKiS0_PfPi,"a",@progbits
	.sectionflags	@""
	.align	4
.nv.constant0._Z17roipool3d_forwardiiiiiPKfPKiS0_PfPi:
	.zero		960


//--------------------- .nv.constant0._Z14get_pooled_idxiiiiPKiPiS1_ --------------------------
	.section	.nv.constant0._Z14get_pooled_idxiiiiPKiPiS1_,"a",@progbits
	.sectionflags	@""
	.align	4
.nv.constant0._Z14get_pooled_idxiiiiPKiPiS1_:
	.zero		936


//--------------------- .nv.constant0._Z19assign_pts_to_box3diiiPKfS0_Pi --------------------------
	.section	.nv.constant0._Z19assign_pts_to_box3diiiPKfS0_Pi,"a",@progbits
	.sectionflags	@""
	.align	4
.nv.constant0._Z19assign_pts_to_box3diiiPKfS0_Pi:
	.zero		936


//--------------------- SYMBOLS --------------------------

	.type		.nv.reservedSmem.offset0,@object
	.size		.nv.reservedSmem.offset0,0x4
